//
// Generated by NVIDIA NVVM Compiler
//
// Compiler Build ID: CL-36424714
// Cuda compilation tools, release 13.0, V13.0.88
// Based on NVVM 20.0.0
//

.version 9.0
.target sm_100
.address_size 64

	// .globl	_Z11vectorMultiP6float2S0_i
.func  (.param .align 16 .b8 func_retval0[16]) __internal_trig_reduction_slowpathd
(
	.param .b64 __internal_trig_reduction_slowpathd_param_0
)
;
.global .align 8 .b8 __cudart_i2opi_d[144] = {8, 93, 141, 31, 177, 95, 251, 107, 234, 146, 82, 138, 247, 57, 7, 61, 123, 241, 229, 235, 199, 186, 39, 117, 45, 234, 95, 158, 102, 63, 70, 79, 183, 9, 203, 39, 207, 126, 54, 109, 31, 109, 10, 90, 139, 17, 47, 239, 15, 152, 5, 222, 255, 151, 248, 31, 59, 40, 249, 189, 139, 95, 132, 156, 244, 57, 83, 131, 57, 214, 145, 57, 65, 126, 95, 180, 38, 112, 156, 233, 132, 68, 187, 46, 245, 53, 130, 232, 62, 167, 41, 177, 28, 235, 29, 254, 28, 146, 209, 9, 234, 46, 73, 6, 224, 210, 77, 66, 58, 110, 36, 183, 97, 197, 187, 222, 171, 99, 81, 254, 65, 144, 67, 60, 153, 149, 98, 219, 192, 221, 52, 245, 209, 87, 39, 252, 41, 21, 68, 78, 110, 131, 249, 162};
.global .align 16 .b8 __cudart_sin_cos_coeffs[128] = {70, 210, 176, 44, 241, 229, 90, 190, 146, 227, 172, 105, 227, 29, 199, 62, 161, 98, 219, 25, 160, 1, 42, 191, 24, 8, 17, 17, 17, 17, 129, 63, 84, 85, 85, 85, 85, 85, 197, 191, 0, 0, 0, 0, 0, 0, 0, 0, 0, 0, 0, 0, 0, 0, 0, 0, 100, 129, 253, 32, 131, 255, 168, 189, 40, 133, 239, 193, 167, 238, 33, 62, 217, 230, 6, 142, 79, 126, 146, 190, 233, 188, 221, 25, 160, 1, 250, 62, 71, 93, 193, 22, 108, 193, 86, 191, 81, 85, 85, 85, 85, 85, 165, 63, 0, 0, 0, 0, 0, 0, 224, 191, 0, 0, 0, 0, 0, 0, 240, 63};

.visible .entry _Z11vectorMultiP6float2S0_i(
	.param .u64 .ptr .align 1 _Z11vectorMultiP6float2S0_i_param_0,
	.param .u64 .ptr .align 1 _Z11vectorMultiP6float2S0_i_param_1,
	.param .u32 _Z11vectorMultiP6float2S0_i_param_2
)
{
	.reg .pred 	%p<2>;
	.reg .b32 	%r<6>;
	.reg .b32 	%f<10>;
	.reg .b64 	%rd<8>;

	ld.param.u64 	%rd1, [_Z11vectorMultiP6float2S0_i_param_0];
	ld.param.u64 	%rd2, [_Z11vectorMultiP6float2S0_i_param_1];
	ld.param.u32 	%r2, [_Z11vectorMultiP6float2S0_i_param_2];
	mov.u32 	%r3, %ntid.x;
	mov.u32 	%r4, %ctaid.x;
	mov.u32 	%r5, %tid.x;
	mad.lo.s32 	%r1, %r3, %r4, %r5;
	setp.ge.s32 	%p1, %r1, %r2;
	@%p1 bra 	$L__BB0_2;
	cvta.to.global.u64 	%rd3, %rd1;
	cvta.to.global.u64 	%rd4, %rd2;
	mul.wide.s32 	%rd5, %r1, 8;
	add.s64 	%rd6, %rd3, %rd5;
	ld.global.v2.f32 	{%f1, %f2}, [%rd6];
	add.s64 	%rd7, %rd4, %rd5;
	ld.global.v2.f32 	{%f3, %f4}, [%rd7];
	mul.f32 	%f5, %f1, %f3;
	mul.f32 	%f6, %f2, %f4;
	sub.f32 	%f7, %f5, %f6;
	mul.f32 	%f8, %f2, %f3;
	fma.rn.f32 	%f9, %f4, %f1, %f8;
	st.global.v2.f32 	[%rd6], {%f7, %f9};
$L__BB0_2:
	ret;

}
	// .globl	_Z17vectorMultianddivP6float2S0_ii
.visible .entry _Z17vectorMultianddivP6float2S0_ii(
	.param .u64 .ptr .align 1 _Z17vectorMultianddivP6float2S0_ii_param_0,
	.param .u64 .ptr .align 1 _Z17vectorMultianddivP6float2S0_ii_param_1,
	.param .u32 _Z17vectorMultianddivP6float2S0_ii_param_2,
	.param .u32 _Z17vectorMultianddivP6float2S0_ii_param_3
)
{
	.reg .pred 	%p<2>;
	.reg .b32 	%r<7>;
	.reg .b32 	%f<13>;
	.reg .b64 	%rd<8>;

	ld.param.u64 	%rd1, [_Z17vectorMultianddivP6float2S0_ii_param_0];
	ld.param.u64 	%rd2, [_Z17vectorMultianddivP6float2S0_ii_param_1];
	ld.param.u32 	%r3, [_Z17vectorMultianddivP6float2S0_ii_param_2];
	ld.param.u32 	%r2, [_Z17vectorMultianddivP6float2S0_ii_param_3];
	mov.u32 	%r4, %ntid.x;
	mov.u32 	%r5, %ctaid.x;
	mov.u32 	%r6, %tid.x;
	mad.lo.s32 	%r1, %r4, %r5, %r6;
	setp.ge.s32 	%p1, %r1, %r3;
	@%p1 bra 	$L__BB1_2;
	cvta.to.global.u64 	%rd3, %rd1;
	cvta.to.global.u64 	%rd4, %rd2;
	mul.wide.s32 	%rd5, %r1, 8;
	add.s64 	%rd6, %rd3, %rd5;
	ld.global.v2.f32 	{%f1, %f2}, [%rd6];
	add.s64 	%rd7, %rd4, %rd5;
	ld.global.v2.f32 	{%f3, %f4}, [%rd7];
	mul.f32 	%f5, %f1, %f3;
	mul.f32 	%f6, %f2, %f4;
	sub.f32 	%f7, %f5, %f6;
	mul.f32 	%f8, %f2, %f3;
	fma.rn.f32 	%f9, %f4, %f1, %f8;
	cvt.rn.f32.s32 	%f10, %r2;
	div.rn.f32 	%f11, %f7, %f10;
	div.rn.f32 	%f12, %f9, %f10;
	st.global.v2.f32 	[%rd6], {%f11, %f12};
$L__BB1_2:
	ret;

}
	// .globl	_Z16vectorMulti_fp16P7__half2S0_i
.visible .entry _Z16vectorMulti_fp16P7__half2S0_i(
	.param .u64 .ptr .align 1 _Z16vectorMulti_fp16P7__half2S0_i_param_0,
	.param .u64 .ptr .align 1 _Z16vectorMulti_fp16P7__half2S0_i_param_1,
	.param .u32 _Z16vectorMulti_fp16P7__half2S0_i_param_2
)
{
	.reg .pred 	%p<2>;
	.reg .b16 	%rs<23>;
	.reg .b32 	%r<6>;
	.reg .b32 	%f<5>;
	.reg .b64 	%rd<8>;

	ld.param.u64 	%rd1, [_Z16vectorMulti_fp16P7__half2S0_i_param_0];
	ld.param.u64 	%rd2, [_Z16vectorMulti_fp16P7__half2S0_i_param_1];
	ld.param.u32 	%r2, [_Z16vectorMulti_fp16P7__half2S0_i_param_2];
	mov.u32 	%r3, %ntid.x;
	mov.u32 	%r4, %ctaid.x;
	mov.u32 	%r5, %tid.x;
	mad.lo.s32 	%r1, %r3, %r4, %r5;
	setp.ge.s32 	%p1, %r1, %r2;
	@%p1 bra 	$L__BB2_2;
	cvta.to.global.u64 	%rd3, %rd1;
	cvta.to.global.u64 	%rd4, %rd2;
	mul.wide.s32 	%rd5, %r1, 4;
	add.s64 	%rd6, %rd3, %rd5;
	add.s64 	%rd7, %rd4, %rd5;
	ld.global.u16 	%rs2, [%rd6];
	ld.global.u16 	%rs3, [%rd7];
	// begin inline asm
	{mul.f16 %rs1,%rs2,%rs3;
}
	// end inline asm
	ld.global.u16 	%rs5, [%rd6+2];
	ld.global.u16 	%rs6, [%rd7+2];
	// begin inline asm
	{mul.f16 %rs4,%rs5,%rs6;
}
	// end inline asm
	// begin inline asm
	{sub.f16 %rs7,%rs1,%rs4;
}
	// end inline asm
	// begin inline asm
	{  cvt.f32.f16 %f1, %rs7;}

	// end inline asm
	// begin inline asm
	{mul.f16 %rs11,%rs2,%rs6;
}
	// end inline asm
	// begin inline asm
	{mul.f16 %rs14,%rs5,%rs3;
}
	// end inline asm
	// begin inline asm
	{add.f16 %rs17,%rs11,%rs14;
}
	// end inline asm
	// begin inline asm
	{  cvt.f32.f16 %f2, %rs17;}

	// end inline asm
	// begin inline asm
	{  cvt.rn.f16.f32 %rs21, %f1;}

	// end inline asm
	st.global.u16 	[%rd6], %rs21;
	// begin inline asm
	{  cvt.rn.f16.f32 %rs22, %f2;}

	// end inline asm
	st.global.u16 	[%rd6+2], %rs22;
$L__BB2_2:
	ret;

}
	// .globl	_Z12vectordivideP6float2i
.visible .entry _Z12vectordivideP6float2i(
	.param .u64 .ptr .align 1 _Z12vectordivideP6float2i_param_0,
	.param .u32 _Z12vectordivideP6float2i_param_1
)
{
	.reg .pred 	%p<2>;
	.reg .b32 	%r<6>;
	.reg .b32 	%f<6>;
	.reg .b64 	%rd<5>;

	ld.param.u64 	%rd1, [_Z12vectordivideP6float2i_param_0];
	ld.param.u32 	%r2, [_Z12vectordivideP6float2i_param_1];
	mov.u32 	%r3, %ntid.x;
	mov.u32 	%r4, %ctaid.x;
	mov.u32 	%r5, %tid.x;
	mad.lo.s32 	%r1, %r3, %r4, %r5;
	setp.ge.s32 	%p1, %r1, %r2;
	@%p1 bra 	$L__BB3_2;
	cvta.to.global.u64 	%rd2, %rd1;
	mul.wide.s32 	%rd3, %r1, 8;
	add.s64 	%rd4, %rd2, %rd3;
	ld.global.v2.f32 	{%f1, %f2}, [%rd4];
	cvt.rn.f32.s32 	%f3, %r2;
	div.rn.f32 	%f4, %f1, %f3;
	div.rn.f32 	%f5, %f2, %f3;
	st.global.v2.f32 	[%rd4], {%f4, %f5};
$L__BB3_2:
	ret;

}
	// .globl	_Z17vectordivide_fp16P7__half2i
.visible .entry _Z17vectordivide_fp16P7__half2i(
	.param .u64 .ptr .align 1 _Z17vectordivide_fp16P7__half2i_param_0,
	.param .u32 _Z17vectordivide_fp16P7__half2i_param_1
)
{
	.reg .pred 	%p<6>;
	.reg .b16 	%rs<37>;
	.reg .b32 	%r<7>;
	.reg .b32 	%f<22>;
	.reg .b64 	%rd<5>;

	ld.param.u64 	%rd2, [_Z17vectordivide_fp16P7__half2i_param_0];
	ld.param.u32 	%r2, [_Z17vectordivide_fp16P7__half2i_param_1];
	mov.u32 	%r3, %ntid.x;
	mov.u32 	%r4, %ctaid.x;
	mov.u32 	%r5, %tid.x;
	mad.lo.s32 	%r1, %r3, %r4, %r5;
	setp.ge.s32 	%p1, %r1, %r2;
	@%p1 bra 	$L__BB4_8;
	cvta.to.global.u64 	%rd3, %rd2;
	mul.wide.s32 	%rd4, %r1, 4;
	add.s64 	%rd1, %rd3, %rd4;
	// begin inline asm
	cvt.rn.f16.s32 %rs9, %r2;
	// end inline asm
	ld.global.u16 	%rs10, [%rd1];
	// begin inline asm
	{  cvt.f32.f16 %f7, %rs10;}

	// end inline asm
	// begin inline asm
	{  cvt.f32.f16 %f8, %rs9;}

	// end inline asm
	// begin inline asm
	{rcp.approx.ftz.f32 %f9, %f8;
}
	// end inline asm
	mul.f32 	%f11, %f7, %f9;
	// begin inline asm
	{  cvt.rn.f16.f32 %rs35, %f11;}

	// end inline asm
	// begin inline asm
	{abs.f16 %rs13,%rs35;
}
	// end inline asm
	mov.b16 	%rs17, 143;
	// begin inline asm
	{ .reg .pred __$temp3;
  setp.lt.f16  __$temp3, %rs13, %rs17;
  selp.u16 %rs15, 1, 0, __$temp3;}
	// end inline asm
	setp.eq.s16 	%p2, %rs15, 0;
	@%p2 bra 	$L__BB4_4;
	mov.f32 	%f12, 0f00000000;
	// begin inline asm
	{  cvt.rn.f16.f32 %rs18, %f12;}

	// end inline asm
	// begin inline asm
	{ .reg .pred __$temp3;
  setp.lt.f16  __$temp3, %rs18, %rs13;
  selp.u16 %rs19, 1, 0, __$temp3;}
	// end inline asm
	setp.eq.s16 	%p3, %rs19, 0;
	@%p3 bra 	$L__BB4_4;
	neg.f32 	%f14, %f8;
	fma.rn.f32 	%f15, %f14, %f11, %f7;
	fma.rn.f32 	%f13, %f9, %f15, %f11;
	// begin inline asm
	{  cvt.rn.f16.f32 %rs35, %f13;}

	// end inline asm
$L__BB4_4:
	st.global.u16 	[%rd1], %rs35;
	ld.global.u16 	%rs23, [%rd1+2];
	// begin inline asm
	{  cvt.f32.f16 %f16, %rs23;}

	// end inline asm
	mul.f32 	%f17, %f16, %f9;
	// begin inline asm
	{  cvt.rn.f16.f32 %rs36, %f17;}

	// end inline asm
	// begin inline asm
	{abs.f16 %rs25,%rs36;
}
	// end inline asm
	mov.b16 	%rs29, 143;
	// begin inline asm
	{ .reg .pred __$temp3;
  setp.lt.f16  __$temp3, %rs25, %rs29;
  selp.u16 %rs27, 1, 0, __$temp3;}
	// end inline asm
	setp.eq.s16 	%p4, %rs27, 0;
	@%p4 bra 	$L__BB4_7;
	mov.f32 	%f18, 0f00000000;
	// begin inline asm
	{  cvt.rn.f16.f32 %rs30, %f18;}

	// end inline asm
	// begin inline asm
	{ .reg .pred __$temp3;
  setp.lt.f16  __$temp3, %rs30, %rs25;
  selp.u16 %rs31, 1, 0, __$temp3;}
	// end inline asm
	setp.eq.s16 	%p5, %rs31, 0;
	@%p5 bra 	$L__BB4_7;
	neg.f32 	%f20, %f8;
	fma.rn.f32 	%f21, %f20, %f17, %f16;
	fma.rn.f32 	%f19, %f9, %f21, %f17;
	// begin inline asm
	{  cvt.rn.f16.f32 %rs36, %f19;}

	// end inline asm
$L__BB4_7:
	st.global.u16 	[%rd1+2], %rs36;
$L__BB4_8:
	ret;

}
	// .globl	_Z17vectorMultibkstarP6float2iii
.visible .entry _Z17vectorMultibkstarP6float2iii(
	.param .u64 .ptr .align 1 _Z17vectorMultibkstarP6float2iii_param_0,
	.param .u32 _Z17vectorMultibkstarP6float2iii_param_1,
	.param .u32 _Z17vectorMultibkstarP6float2iii_param_2,
	.param .u32 _Z17vectorMultibkstarP6float2iii_param_3
)
{
	.reg .pred 	%p<10>;
	.reg .b32 	%r<30>;
	.reg .b32 	%f<10>;
	.reg .b64 	%rd<13>;
	.reg .b64 	%fd<74>;

	ld.param.u64 	%rd1, [_Z17vectorMultibkstarP6float2iii_param_0];
	ld.param.u32 	%r13, [_Z17vectorMultibkstarP6float2iii_param_1];
	ld.param.u32 	%r11, [_Z17vectorMultibkstarP6float2iii_param_2];
	ld.param.u32 	%r12, [_Z17vectorMultibkstarP6float2iii_param_3];
	mov.u32 	%r14, %ntid.x;
	mov.u32 	%r15, %ctaid.x;
	mov.u32 	%r16, %tid.x;
	mad.lo.s32 	%r1, %r14, %r15, %r16;
	setp.ge.s32 	%p1, %r1, %r13;
	@%p1 bra 	$L__BB5_11;
	add.s32 	%r2, %r11, %r1;
	cvt.rn.f64.s32 	%fd12, %r1;
	mul.f64 	%fd13, %fd12, 0d400921FB54442D18;
	mul.f64 	%fd14, %fd13, %fd12;
	cvt.rn.f64.s32 	%fd15, %r11;
	div.rn.f64 	%fd1, %fd14, %fd15;
	abs.f64 	%fd2, %fd1;
	setp.neu.f64 	%p2, %fd2, 0d7FF0000000000000;
	@%p2 bra 	$L__BB5_3;
	mov.f64 	%fd21, 0d0000000000000000;
	mul.rn.f64 	%fd72, %fd1, %fd21;
	mov.b32 	%r28, 1;
	bra.uni 	$L__BB5_6;
$L__BB5_3:
	mul.f64 	%fd16, %fd1, 0d3FE45F306DC9C883;
	cvt.rni.s32.f64 	%r27, %fd16;
	cvt.rn.f64.s32 	%fd17, %r27;
	fma.rn.f64 	%fd18, %fd17, 0dBFF921FB54442D18, %fd1;
	fma.rn.f64 	%fd19, %fd17, 0dBC91A62633145C00, %fd18;
	fma.rn.f64 	%fd72, %fd17, 0dB97B839A252049C0, %fd19;
	setp.ltu.f64 	%p3, %fd2, 0d41E0000000000000;
	@%p3 bra 	$L__BB5_5;
	{ // callseq 0, 0
	.param .b64 param0;
	st.param.f64 	[param0], %fd1;
	.param .align 16 .b8 retval0[16];
	call.uni (retval0), 
	__internal_trig_reduction_slowpathd, 
	(
	param0
	);
	ld.param.f64 	%fd72, [retval0];
	ld.param.b32 	%r27, [retval0+8];
	} // callseq 0
$L__BB5_5:
	add.s32 	%r28, %r27, 1;
$L__BB5_6:
	setp.neu.f64 	%p4, %fd2, 0d7FF0000000000000;
	shl.b32 	%r19, %r28, 6;
	cvt.u64.u32 	%rd2, %r19;
	and.b64  	%rd3, %rd2, 64;
	mov.u64 	%rd4, __cudart_sin_cos_coeffs;
	add.s64 	%rd5, %rd4, %rd3;
	mul.rn.f64 	%fd22, %fd72, %fd72;
	and.b32  	%r20, %r28, 1;
	setp.eq.b32 	%p5, %r20, 1;
	selp.f64 	%fd23, 0dBDA8FF8320FD8164, 0d3DE5DB65F9785EBA, %p5;
	ld.global.nc.v2.f64 	{%fd24, %fd25}, [%rd5];
	fma.rn.f64 	%fd26, %fd23, %fd22, %fd24;
	fma.rn.f64 	%fd27, %fd26, %fd22, %fd25;
	ld.global.nc.v2.f64 	{%fd28, %fd29}, [%rd5+16];
	fma.rn.f64 	%fd30, %fd27, %fd22, %fd28;
	fma.rn.f64 	%fd31, %fd30, %fd22, %fd29;
	ld.global.nc.v2.f64 	{%fd32, %fd33}, [%rd5+32];
	fma.rn.f64 	%fd34, %fd31, %fd22, %fd32;
	fma.rn.f64 	%fd35, %fd34, %fd22, %fd33;
	fma.rn.f64 	%fd36, %fd35, %fd72, %fd72;
	fma.rn.f64 	%fd37, %fd35, %fd22, 0d3FF0000000000000;
	selp.f64 	%fd38, %fd37, %fd36, %p5;
	and.b32  	%r21, %r28, 2;
	setp.eq.s32 	%p6, %r21, 0;
	mov.f64 	%fd39, 0d0000000000000000;
	sub.f64 	%fd40, %fd39, %fd38;
	selp.f64 	%fd41, %fd38, %fd40, %p6;
	cvt.rn.f32.f64 	%f1, %fd41;
	@%p4 bra 	$L__BB5_8;
	mov.f64 	%fd47, 0d0000000000000000;
	mul.rn.f64 	%fd73, %fd1, %fd47;
	mov.b32 	%r29, 0;
	bra.uni 	$L__BB5_10;
$L__BB5_8:
	mul.f64 	%fd42, %fd1, 0d3FE45F306DC9C883;
	cvt.rni.s32.f64 	%r29, %fd42;
	cvt.rn.f64.s32 	%fd43, %r29;
	fma.rn.f64 	%fd44, %fd43, 0dBFF921FB54442D18, %fd1;
	fma.rn.f64 	%fd45, %fd43, 0dBC91A62633145C00, %fd44;
	fma.rn.f64 	%fd73, %fd43, 0dB97B839A252049C0, %fd45;
	setp.ltu.f64 	%p7, %fd2, 0d41E0000000000000;
	@%p7 bra 	$L__BB5_10;
	{ // callseq 1, 0
	.param .b64 param0;
	st.param.f64 	[param0], %fd1;
	.param .align 16 .b8 retval0[16];
	call.uni (retval0), 
	__internal_trig_reduction_slowpathd, 
	(
	param0
	);
	ld.param.f64 	%fd73, [retval0];
	ld.param.b32 	%r29, [retval0+8];
	} // callseq 1
$L__BB5_10:
	shl.b32 	%r24, %r29, 6;
	cvt.u64.u32 	%rd6, %r24;
	and.b64  	%rd7, %rd6, 64;
	add.s64 	%rd9, %rd4, %rd7;
	mul.rn.f64 	%fd48, %fd73, %fd73;
	and.b32  	%r25, %r29, 1;
	setp.eq.b32 	%p8, %r25, 1;
	selp.f64 	%fd49, 0dBDA8FF8320FD8164, 0d3DE5DB65F9785EBA, %p8;
	ld.global.nc.v2.f64 	{%fd50, %fd51}, [%rd9];
	fma.rn.f64 	%fd52, %fd49, %fd48, %fd50;
	fma.rn.f64 	%fd53, %fd52, %fd48, %fd51;
	ld.global.nc.v2.f64 	{%fd54, %fd55}, [%rd9+16];
	fma.rn.f64 	%fd56, %fd53, %fd48, %fd54;
	fma.rn.f64 	%fd57, %fd56, %fd48, %fd55;
	ld.global.nc.v2.f64 	{%fd58, %fd59}, [%rd9+32];
	fma.rn.f64 	%fd60, %fd57, %fd48, %fd58;
	fma.rn.f64 	%fd61, %fd60, %fd48, %fd59;
	fma.rn.f64 	%fd62, %fd61, %fd73, %fd73;
	fma.rn.f64 	%fd63, %fd61, %fd48, 0d3FF0000000000000;
	selp.f64 	%fd64, %fd63, %fd62, %p8;
	and.b32  	%r26, %r29, 2;
	setp.eq.s32 	%p9, %r26, 0;
	mov.f64 	%fd65, 0d0000000000000000;
	sub.f64 	%fd66, %fd65, %fd64;
	selp.f64 	%fd67, %fd64, %fd66, %p9;
	neg.f64 	%fd68, %fd67;
	cvt.rn.f64.s32 	%fd69, %r12;
	mul.f64 	%fd70, %fd69, %fd68;
	cvt.rn.f32.f64 	%f2, %fd70;
	cvta.to.global.u64 	%rd10, %rd1;
	mul.wide.s32 	%rd11, %r2, 8;
	add.s64 	%rd12, %rd10, %rd11;
	ld.global.v2.f32 	{%f3, %f4}, [%rd12];
	mul.f32 	%f5, %f3, %f1;
	mul.f32 	%f6, %f4, %f2;
	sub.f32 	%f7, %f5, %f6;
	mul.f32 	%f8, %f3, %f2;
	fma.rn.f32 	%f9, %f4, %f1, %f8;
	st.global.v2.f32 	[%rd12], {%f7, %f9};
$L__BB5_11:
	ret;

}
	// .globl	_Z18vectorMultibkstar2P6float2ii
.visible .entry _Z18vectorMultibkstar2P6float2ii(
	.param .u64 .ptr .align 1 _Z18vectorMultibkstar2P6float2ii_param_0,
	.param .u32 _Z18vectorMultibkstar2P6float2ii_param_1,
	.param .u32 _Z18vectorMultibkstar2P6float2ii_param_2
)
{
	.reg .pred 	%p<10>;
	.reg .b32 	%r<29>;
	.reg .b32 	%f<10>;
	.reg .b64 	%rd<13>;
	.reg .b64 	%fd<71>;

	ld.param.u64 	%rd1, [_Z18vectorMultibkstar2P6float2ii_param_0];
	ld.param.u32 	%r12, [_Z18vectorMultibkstar2P6float2ii_param_1];
	ld.param.u32 	%r11, [_Z18vectorMultibkstar2P6float2ii_param_2];
	mov.u32 	%r13, %ntid.x;
	mov.u32 	%r14, %ctaid.x;
	mov.u32 	%r15, %tid.x;
	mad.lo.s32 	%r1, %r13, %r14, %r15;
	setp.ge.s32 	%p1, %r1, %r12;
	@%p1 bra 	$L__BB6_11;
	add.s32 	%r2, %r11, %r1;
	cvt.rn.f64.s32 	%fd12, %r1;
	mul.f64 	%fd13, %fd12, 0d400921FB54442D18;
	mul.f64 	%fd14, %fd13, %fd12;
	cvt.rn.f64.s32 	%fd15, %r11;
	div.rn.f64 	%fd1, %fd14, %fd15;
	abs.f64 	%fd2, %fd1;
	setp.neu.f64 	%p2, %fd2, 0d7FF0000000000000;
	@%p2 bra 	$L__BB6_3;
	mov.f64 	%fd21, 0d0000000000000000;
	mul.rn.f64 	%fd69, %fd1, %fd21;
	mov.b32 	%r27, 1;
	bra.uni 	$L__BB6_6;
$L__BB6_3:
	mul.f64 	%fd16, %fd1, 0d3FE45F306DC9C883;
	cvt.rni.s32.f64 	%r26, %fd16;
	cvt.rn.f64.s32 	%fd17, %r26;
	fma.rn.f64 	%fd18, %fd17, 0dBFF921FB54442D18, %fd1;
	fma.rn.f64 	%fd19, %fd17, 0dBC91A62633145C00, %fd18;
	fma.rn.f64 	%fd69, %fd17, 0dB97B839A252049C0, %fd19;
	setp.ltu.f64 	%p3, %fd2, 0d41E0000000000000;
	@%p3 bra 	$L__BB6_5;
	{ // callseq 2, 0
	.param .b64 param0;
	st.param.f64 	[param0], %fd1;
	.param .align 16 .b8 retval0[16];
	call.uni (retval0), 
	__internal_trig_reduction_slowpathd, 
	(
	param0
	);
	ld.param.f64 	%fd69, [retval0];
	ld.param.b32 	%r26, [retval0+8];
	} // callseq 2
$L__BB6_5:
	add.s32 	%r27, %r26, 1;
$L__BB6_6:
	setp.neu.f64 	%p4, %fd2, 0d7FF0000000000000;
	shl.b32 	%r18, %r27, 6;
	cvt.u64.u32 	%rd2, %r18;
	and.b64  	%rd3, %rd2, 64;
	mov.u64 	%rd4, __cudart_sin_cos_coeffs;
	add.s64 	%rd5, %rd4, %rd3;
	mul.rn.f64 	%fd22, %fd69, %fd69;
	and.b32  	%r19, %r27, 1;
	setp.eq.b32 	%p5, %r19, 1;
	selp.f64 	%fd23, 0dBDA8FF8320FD8164, 0d3DE5DB65F9785EBA, %p5;
	ld.global.nc.v2.f64 	{%fd24, %fd25}, [%rd5];
	fma.rn.f64 	%fd26, %fd23, %fd22, %fd24;
	fma.rn.f64 	%fd27, %fd26, %fd22, %fd25;
	ld.global.nc.v2.f64 	{%fd28, %fd29}, [%rd5+16];
	fma.rn.f64 	%fd30, %fd27, %fd22, %fd28;
	fma.rn.f64 	%fd31, %fd30, %fd22, %fd29;
	ld.global.nc.v2.f64 	{%fd32, %fd33}, [%rd5+32];
	fma.rn.f64 	%fd34, %fd31, %fd22, %fd32;
	fma.rn.f64 	%fd35, %fd34, %fd22, %fd33;
	fma.rn.f64 	%fd36, %fd35, %fd69, %fd69;
	fma.rn.f64 	%fd37, %fd35, %fd22, 0d3FF0000000000000;
	selp.f64 	%fd38, %fd37, %fd36, %p5;
	and.b32  	%r20, %r27, 2;
	setp.eq.s32 	%p6, %r20, 0;
	mov.f64 	%fd39, 0d0000000000000000;
	sub.f64 	%fd40, %fd39, %fd38;
	selp.f64 	%fd41, %fd38, %fd40, %p6;
	cvt.rn.f32.f64 	%f1, %fd41;
	@%p4 bra 	$L__BB6_8;
	mov.f64 	%fd47, 0d0000000000000000;
	mul.rn.f64 	%fd70, %fd1, %fd47;
	mov.b32 	%r28, 0;
	bra.uni 	$L__BB6_10;
$L__BB6_8:
	mul.f64 	%fd42, %fd1, 0d3FE45F306DC9C883;
	cvt.rni.s32.f64 	%r28, %fd42;
	cvt.rn.f64.s32 	%fd43, %r28;
	fma.rn.f64 	%fd44, %fd43, 0dBFF921FB54442D18, %fd1;
	fma.rn.f64 	%fd45, %fd43, 0dBC91A62633145C00, %fd44;
	fma.rn.f64 	%fd70, %fd43, 0dB97B839A252049C0, %fd45;
	setp.ltu.f64 	%p7, %fd2, 0d41E0000000000000;
	@%p7 bra 	$L__BB6_10;
	{ // callseq 3, 0
	.param .b64 param0;
	st.param.f64 	[param0], %fd1;
	.param .align 16 .b8 retval0[16];
	call.uni (retval0), 
	__internal_trig_reduction_slowpathd, 
	(
	param0
	);
	ld.param.f64 	%fd70, [retval0];
	ld.param.b32 	%r28, [retval0+8];
	} // callseq 3
$L__BB6_10:
	shl.b32 	%r23, %r28, 6;
	cvt.u64.u32 	%rd6, %r23;
	and.b64  	%rd7, %rd6, 64;
	add.s64 	%rd9, %rd4, %rd7;
	mul.rn.f64 	%fd48, %fd70, %fd70;
	and.b32  	%r24, %r28, 1;
	setp.eq.b32 	%p8, %r24, 1;
	selp.f64 	%fd49, 0dBDA8FF8320FD8164, 0d3DE5DB65F9785EBA, %p8;
	ld.global.nc.v2.f64 	{%fd50, %fd51}, [%rd9];
	fma.rn.f64 	%fd52, %fd49, %fd48, %fd50;
	fma.rn.f64 	%fd53, %fd52, %fd48, %fd51;
	ld.global.nc.v2.f64 	{%fd54, %fd55}, [%rd9+16];
	fma.rn.f64 	%fd56, %fd53, %fd48, %fd54;
	fma.rn.f64 	%fd57, %fd56, %fd48, %fd55;
	ld.global.nc.v2.f64 	{%fd58, %fd59}, [%rd9+32];
	fma.rn.f64 	%fd60, %fd57, %fd48, %fd58;
	fma.rn.f64 	%fd61, %fd60, %fd48, %fd59;
	fma.rn.f64 	%fd62, %fd61, %fd70, %fd70;
	fma.rn.f64 	%fd63, %fd61, %fd48, 0d3FF0000000000000;
	selp.f64 	%fd64, %fd63, %fd62, %p8;
	and.b32  	%r25, %r28, 2;
	setp.eq.s32 	%p9, %r25, 0;
	mov.f64 	%fd65, 0d0000000000000000;
	sub.f64 	%fd66, %fd65, %fd64;
	selp.f64 	%fd67, %fd64, %fd66, %p9;
	cvt.rn.f32.f64 	%f2, %fd67;
	cvta.to.global.u64 	%rd10, %rd1;
	mul.wide.s32 	%rd11, %r2, 8;
	add.s64 	%rd12, %rd10, %rd11;
	ld.global.v2.f32 	{%f3, %f4}, [%rd12];
	mul.f32 	%f5, %f3, %f1;
	mul.f32 	%f6, %f4, %f2;
	sub.f32 	%f7, %f5, %f6;
	mul.f32 	%f8, %f3, %f2;
	fma.rn.f32 	%f9, %f4, %f1, %f8;
	st.global.v2.f32 	[%rd12], {%f7, %f9};
$L__BB6_11:
	ret;

}
	// .globl	_Z22vectorMultibkstar_fp16P7__half2ii
.visible .entry _Z22vectorMultibkstar_fp16P7__half2ii(
	.param .u64 .ptr .align 1 _Z22vectorMultibkstar_fp16P7__half2ii_param_0,
	.param .u32 _Z22vectorMultibkstar_fp16P7__half2ii_param_1,
	.param .u32 _Z22vectorMultibkstar_fp16P7__half2ii_param_2
)
{
	.reg .pred 	%p<10>;
	.reg .b16 	%rs<22>;
	.reg .b32 	%r<30>;
	.reg .b64 	%rd<13>;
	.reg .b64 	%fd<72>;

	ld.param.u64 	%rd1, [_Z22vectorMultibkstar_fp16P7__half2ii_param_0];
	ld.param.u32 	%r12, [_Z22vectorMultibkstar_fp16P7__half2ii_param_1];
	ld.param.u32 	%r11, [_Z22vectorMultibkstar_fp16P7__half2ii_param_2];
	mov.u32 	%r13, %ntid.x;
	mov.u32 	%r14, %ctaid.x;
	mov.u32 	%r15, %tid.x;
	mad.lo.s32 	%r1, %r13, %r14, %r15;
	setp.ge.s32 	%p1, %r1, %r12;
	@%p1 bra 	$L__BB7_11;
	add.s32 	%r2, %r11, %r1;
	cvt.rn.f64.s32 	%fd12, %r1;
	mul.f64 	%fd13, %fd12, 0d400921FB54442D18;
	mul.f64 	%fd14, %fd13, %fd12;
	cvt.rn.f64.s32 	%fd15, %r11;
	div.rn.f64 	%fd1, %fd14, %fd15;
	abs.f64 	%fd2, %fd1;
	setp.neu.f64 	%p2, %fd2, 0d7FF0000000000000;
	@%p2 bra 	$L__BB7_3;
	mov.f64 	%fd21, 0d0000000000000000;
	mul.rn.f64 	%fd70, %fd1, %fd21;
	mov.b32 	%r28, 1;
	bra.uni 	$L__BB7_6;
$L__BB7_3:
	mul.f64 	%fd16, %fd1, 0d3FE45F306DC9C883;
	cvt.rni.s32.f64 	%r27, %fd16;
	cvt.rn.f64.s32 	%fd17, %r27;
	fma.rn.f64 	%fd18, %fd17, 0dBFF921FB54442D18, %fd1;
	fma.rn.f64 	%fd19, %fd17, 0dBC91A62633145C00, %fd18;
	fma.rn.f64 	%fd70, %fd17, 0dB97B839A252049C0, %fd19;
	setp.ltu.f64 	%p3, %fd2, 0d41E0000000000000;
	@%p3 bra 	$L__BB7_5;
	{ // callseq 4, 0
	.param .b64 param0;
	st.param.f64 	[param0], %fd1;
	.param .align 16 .b8 retval0[16];
	call.uni (retval0), 
	__internal_trig_reduction_slowpathd, 
	(
	param0
	);
	ld.param.f64 	%fd70, [retval0];
	ld.param.b32 	%r27, [retval0+8];
	} // callseq 4
$L__BB7_5:
	add.s32 	%r28, %r27, 1;
$L__BB7_6:
	setp.neu.f64 	%p4, %fd2, 0d7FF0000000000000;
	shl.b32 	%r18, %r28, 6;
	cvt.u64.u32 	%rd2, %r18;
	and.b64  	%rd3, %rd2, 64;
	mov.u64 	%rd4, __cudart_sin_cos_coeffs;
	add.s64 	%rd5, %rd4, %rd3;
	mul.rn.f64 	%fd23, %fd70, %fd70;
	and.b32  	%r19, %r28, 1;
	setp.eq.b32 	%p5, %r19, 1;
	selp.f64 	%fd24, 0dBDA8FF8320FD8164, 0d3DE5DB65F9785EBA, %p5;
	ld.global.nc.v2.f64 	{%fd25, %fd26}, [%rd5];
	fma.rn.f64 	%fd27, %fd24, %fd23, %fd25;
	fma.rn.f64 	%fd28, %fd27, %fd23, %fd26;
	ld.global.nc.v2.f64 	{%fd29, %fd30}, [%rd5+16];
	fma.rn.f64 	%fd31, %fd28, %fd23, %fd29;
	fma.rn.f64 	%fd32, %fd31, %fd23, %fd30;
	ld.global.nc.v2.f64 	{%fd33, %fd34}, [%rd5+32];
	fma.rn.f64 	%fd35, %fd32, %fd23, %fd33;
	fma.rn.f64 	%fd36, %fd35, %fd23, %fd34;
	fma.rn.f64 	%fd37, %fd36, %fd70, %fd70;
	fma.rn.f64 	%fd38, %fd36, %fd23, 0d3FF0000000000000;
	selp.f64 	%fd39, %fd38, %fd37, %p5;
	and.b32  	%r20, %r28, 2;
	setp.eq.s32 	%p6, %r20, 0;
	mov.f64 	%fd40, 0d0000000000000000;
	sub.f64 	%fd41, %fd40, %fd39;
	selp.f64 	%fd22, %fd39, %fd41, %p6;
	// begin inline asm
	{  cvt.rn.f16.f64 %rs2, %fd22;}

	// end inline asm
	@%p4 bra 	$L__BB7_8;
	mov.f64 	%fd47, 0d0000000000000000;
	mul.rn.f64 	%fd71, %fd1, %fd47;
	mov.b32 	%r29, 0;
	bra.uni 	$L__BB7_10;
$L__BB7_8:
	mul.f64 	%fd42, %fd1, 0d3FE45F306DC9C883;
	cvt.rni.s32.f64 	%r29, %fd42;
	cvt.rn.f64.s32 	%fd43, %r29;
	fma.rn.f64 	%fd44, %fd43, 0dBFF921FB54442D18, %fd1;
	fma.rn.f64 	%fd45, %fd43, 0dBC91A62633145C00, %fd44;
	fma.rn.f64 	%fd71, %fd43, 0dB97B839A252049C0, %fd45;
	setp.ltu.f64 	%p7, %fd2, 0d41E0000000000000;
	@%p7 bra 	$L__BB7_10;
	{ // callseq 5, 0
	.param .b64 param0;
	st.param.f64 	[param0], %fd1;
	.param .align 16 .b8 retval0[16];
	call.uni (retval0), 
	__internal_trig_reduction_slowpathd, 
	(
	param0
	);
	ld.param.f64 	%fd71, [retval0];
	ld.param.b32 	%r29, [retval0+8];
	} // callseq 5
$L__BB7_10:
	shl.b32 	%r23, %r29, 6;
	cvt.u64.u32 	%rd6, %r23;
	and.b64  	%rd7, %rd6, 64;
	add.s64 	%rd9, %rd4, %rd7;
	mul.rn.f64 	%fd49, %fd71, %fd71;
	and.b32  	%r24, %r29, 1;
	setp.eq.b32 	%p8, %r24, 1;
	selp.f64 	%fd50, 0dBDA8FF8320FD8164, 0d3DE5DB65F9785EBA, %p8;
	ld.global.nc.v2.f64 	{%fd51, %fd52}, [%rd9];
	fma.rn.f64 	%fd53, %fd50, %fd49, %fd51;
	fma.rn.f64 	%fd54, %fd53, %fd49, %fd52;
	ld.global.nc.v2.f64 	{%fd55, %fd56}, [%rd9+16];
	fma.rn.f64 	%fd57, %fd54, %fd49, %fd55;
	fma.rn.f64 	%fd58, %fd57, %fd49, %fd56;
	ld.global.nc.v2.f64 	{%fd59, %fd60}, [%rd9+32];
	fma.rn.f64 	%fd61, %fd58, %fd49, %fd59;
	fma.rn.f64 	%fd62, %fd61, %fd49, %fd60;
	fma.rn.f64 	%fd63, %fd62, %fd71, %fd71;
	fma.rn.f64 	%fd64, %fd62, %fd49, 0d3FF0000000000000;
	selp.f64 	%fd65, %fd64, %fd63, %p8;
	and.b32  	%r25, %r29, 2;
	setp.eq.s32 	%p9, %r25, 0;
	mov.f64 	%fd66, 0d0000000000000000;
	sub.f64 	%fd67, %fd66, %fd65;
	selp.f64 	%fd68, %fd65, %fd67, %p9;
	neg.f64 	%fd48, %fd68;
	// begin inline asm
	{  cvt.rn.f16.f64 %rs3, %fd48;}

	// end inline asm
	cvta.to.global.u64 	%rd10, %rd1;
	mul.wide.s32 	%rd11, %r2, 4;
	add.s64 	%rd12, %rd10, %rd11;
	ld.global.u16 	%rs5, [%rd12];
	// begin inline asm
	{mul.f16 %rs4,%rs5,%rs2;
}
	// end inline asm
	ld.global.u16 	%rs8, [%rd12+2];
	// begin inline asm
	{mul.f16 %rs7,%rs8,%rs3;
}
	// end inline asm
	// begin inline asm
	{sub.f16 %rs10,%rs4,%rs7;
}
	// end inline asm
	// begin inline asm
	{mul.f16 %rs13,%rs5,%rs3;
}
	// end inline asm
	// begin inline asm
	{mul.f16 %rs16,%rs8,%rs2;
}
	// end inline asm
	// begin inline asm
	{add.f16 %rs19,%rs13,%rs16;
}
	// end inline asm
	mov.b32 	%r26, {%rs10, %rs19};
	st.global.u32 	[%rd12], %r26;
$L__BB7_11:
	ret;

}
.func  (.param .align 16 .b8 func_retval0[16]) __internal_trig_reduction_slowpathd(
	.param .b64 __internal_trig_reduction_slowpathd_param_0
)
{
	.local .align 8 .b8 	__local_depot8[40];
	.reg .b64 	%SP;
	.reg .b64 	%SPL;
	.reg .pred 	%p<10>;
	.reg .b32 	%r<47>;
	.reg .b64 	%rd<74>;
	.reg .b64 	%fd<5>;

	mov.u64 	%SPL, __local_depot8;
	ld.param.f64 	%fd4, [__internal_trig_reduction_slowpathd_param_0];
	add.u64 	%rd1, %SPL, 0;
	{
	.reg .b32 %temp; 
	mov.b64 	{%temp, %r1}, %fd4;
	}
	shr.u32 	%r2, %r1, 20;
	and.b32  	%r3, %r2, 2047;
	setp.eq.s32 	%p1, %r3, 2047;
	mov.b32 	%r46, 0;
	@%p1 bra 	$L__BB8_9;
	add.s32 	%r20, %r3, -1024;
	mov.b64 	%rd20, %fd4;
	shl.b64 	%rd2, %rd20, 11;
	shr.u32 	%r4, %r20, 6;
	sub.s32 	%r45, 15, %r4;
	sub.s32 	%r21, 19, %r4;
	setp.lt.u32 	%p2, %r20, 128;
	selp.b32 	%r6, 18, %r21, %p2;
	setp.ge.s32 	%p3, %r45, %r6;
	mov.b64 	%rd70, 0;
	@%p3 bra 	$L__BB8_4;
	add.s32 	%r23, %r6, %r4;
	neg.s32 	%r43, %r23;
	or.b64  	%rd3, %rd2, -9223372036854775808;
	mov.b64 	%rd70, 0;
	mov.b32 	%r42, 0;
	mov.u64 	%rd25, __cudart_i2opi_d;
	mov.u32 	%r44, %r45;
$L__BB8_3:
	.pragma "nounroll";
	mul.wide.s32 	%rd22, %r42, 8;
	add.s64 	%rd23, %rd1, %rd22;
	mul.wide.s32 	%rd24, %r44, 8;
	add.s64 	%rd26, %rd25, %rd24;
	ld.global.nc.u64 	%rd27, [%rd26];
	{
	.reg .u32 %r0, %r1, %r2, %r3, %alo, %ahi, %blo, %bhi, %clo, %chi;
	mov.b64 	{%alo,%ahi}, %rd27;
	mov.b64 	{%blo,%bhi}, %rd3;
	mov.b64 	{%clo,%chi}, %rd70;
	mad.lo.cc.u32 	%r0, %alo, %blo, %clo;
	madc.hi.cc.u32 	%r1, %alo, %blo, %chi;
	madc.hi.u32 	%r2, %alo, %bhi, 0;
	mad.lo.cc.u32 	%r1, %alo, %bhi, %r1;
	madc.hi.cc.u32 	%r2, %ahi, %blo, %r2;
	madc.hi.u32 	%r3, %ahi, %bhi, 0;
	mad.lo.cc.u32 	%r1, %ahi, %blo, %r1;
	madc.lo.cc.u32 	%r2, %ahi, %bhi, %r2;
	addc.u32 	%r3, %r3, 0;
	mov.b64 	%rd28, {%r0,%r1};
	mov.b64 	%rd70, {%r2,%r3};
	}
	st.local.u64 	[%rd23], %rd28;
	add.s32 	%r44, %r44, 1;
	add.s32 	%r43, %r43, 1;
	add.s32 	%r42, %r42, 1;
	setp.ne.s32 	%p4, %r43, -15;
	mov.u32 	%r45, %r6;
	@%p4 bra 	$L__BB8_3;
$L__BB8_4:
	cvt.s64.s32 	%rd29, %r45;
	cvt.u64.u32 	%rd30, %r4;
	add.s64 	%rd31, %rd30, %rd29;
	shl.b64 	%rd32, %rd31, 3;
	add.s64 	%rd33, %rd1, %rd32;
	st.local.u64 	[%rd33+-120], %rd70;
	and.b32  	%r15, %r2, 63;
	ld.local.u64 	%rd72, [%rd1+16];
	ld.local.u64 	%rd71, [%rd1+24];
	setp.eq.s32 	%p5, %r15, 0;
	@%p5 bra 	$L__BB8_6;
	shl.b64 	%rd34, %rd71, %r15;
	shr.u64 	%rd35, %rd72, 1;
	xor.b32  	%r24, %r15, 63;
	shr.u64 	%rd36, %rd35, %r24;
	or.b64  	%rd71, %rd34, %rd36;
	ld.local.u64 	%rd37, [%rd1+8];
	shl.b64 	%rd38, %rd72, %r15;
	shr.u64 	%rd39, %rd37, 1;
	shr.u64 	%rd40, %rd39, %r24;
	or.b64  	%rd72, %rd38, %rd40;
$L__BB8_6:
	and.b32  	%r25, %r1, -2147483648;
	shr.u64 	%rd41, %rd71, 62;
	cvt.u32.u64 	%r26, %rd41;
	mov.b64 	{%r27, %r28}, %rd71;
	mov.b64 	{%r29, %r30}, %rd72;
	shf.l.wrap.b32 	%r31, %r30, %r27, 2;
	shf.l.wrap.b32 	%r32, %r27, %r28, 2;
	mov.b64 	%rd42, {%r31, %r32};
	shl.b64 	%rd43, %rd72, 2;
	shr.u64 	%rd44, %rd42, 63;
	cvt.u32.u64 	%r33, %rd44;
	add.s32 	%r34, %r33, %r26;
	setp.eq.s32 	%p6, %r25, 0;
	neg.s32 	%r35, %r34;
	selp.b32 	%r46, %r34, %r35, %p6;
	setp.gt.s64 	%p7, %rd42, -1;
	mov.b64 	%rd45, 0;
	{
	.reg .u32 %r0, %r1, %r2, %r3, %a0, %a1, %a2, %a3, %b0, %b1, %b2, %b3;
	mov.b64 	{%a0,%a1}, %rd45;
	mov.b64 	{%a2,%a3}, %rd45;
	mov.b64 	{%b0,%b1}, %rd43;
	mov.b64 	{%b2,%b3}, %rd42;
	sub.cc.u32 	%r0, %a0, %b0;
	subc.cc.u32 	%r1, %a1, %b1;
	subc.cc.u32 	%r2, %a2, %b2;
	subc.u32 	%r3, %a3, %b3;
	mov.b64 	%rd46, {%r0,%r1};
	mov.b64 	%rd47, {%r2,%r3};
	}
	xor.b32  	%r36, %r25, -2147483648;
	selp.b64 	%rd73, %rd42, %rd47, %p7;
	selp.b64 	%rd14, %rd43, %rd46, %p7;
	selp.b32 	%r17, %r25, %r36, %p7;
	clz.b64 	%r37, %rd73;
	cvt.u64.u32 	%rd15, %r37;
	setp.eq.s32 	%p8, %r37, 0;
	@%p8 bra 	$L__BB8_8;
	cvt.u32.u64 	%r38, %rd15;
	and.b32  	%r39, %r38, 63;
	shl.b64 	%rd48, %rd73, %r39;
	shr.u64 	%rd49, %rd14, 1;
	not.b32 	%r40, %r38;
	and.b32  	%r41, %r40, 63;
	shr.u64 	%rd50, %rd49, %r41;
	or.b64  	%rd73, %rd48, %rd50;
$L__BB8_8:
	mov.b64 	%rd51, -3958705157555305931;
	{
	.reg .u32 %r0, %r1, %r2, %r3, %alo, %ahi, %blo, %bhi;
	mov.b64 	{%alo,%ahi}, %rd73;
	mov.b64 	{%blo,%bhi}, %rd51;
	mul.lo.u32 	%r0, %alo, %blo;
	mul.hi.u32 	%r1, %alo, %blo;
	mad.lo.cc.u32 	%r1, %alo, %bhi, %r1;
	madc.hi.u32 	%r2, %alo, %bhi, 0;
	mad.lo.cc.u32 	%r1, %ahi, %blo, %r1;
	madc.hi.cc.u32 	%r2, %ahi, %blo, %r2;
	madc.hi.u32 	%r3, %ahi, %bhi, 0;
	mad.lo.cc.u32 	%r2, %ahi, %bhi, %r2;
	addc.u32 	%r3, %r3, 0;
	mov.b64 	%rd52, {%r0,%r1};
	mov.b64 	%rd53, {%r2,%r3};
	}
	setp.gt.s64 	%p9, %rd53, 0;
	{
	.reg .u32 %r0, %r1, %r2, %r3, %a0, %a1, %a2, %a3, %b0, %b1, %b2, %b3;
	mov.b64 	{%a0,%a1}, %rd52;
	mov.b64 	{%a2,%a3}, %rd53;
	mov.b64 	{%b0,%b1}, %rd52;
	mov.b64 	{%b2,%b3}, %rd53;
	add.cc.u32 	%r0, %a0, %b0;
	addc.cc.u32 	%r1, %a1, %b1;
	addc.cc.u32 	%r2, %a2, %b2;
	addc.u32 	%r3, %a3, %b3;
	mov.b64 	%rd54, {%r0,%r1};
	mov.b64 	%rd55, {%r2,%r3};
	}
	selp.b64 	%rd56, %rd55, %rd53, %p9;
	selp.s64 	%rd57, -1, 0, %p9;
	sub.s64 	%rd58, %rd57, %rd15;
	cvt.u64.u32 	%rd59, %r17;
	shl.b64 	%rd60, %rd59, 32;
	add.s64 	%rd61, %rd56, 1;
	shr.u64 	%rd62, %rd61, 10;
	add.s64 	%rd63, %rd62, 1;
	shr.u64 	%rd64, %rd63, 1;
	shl.b64 	%rd65, %rd58, 52;
	add.s64 	%rd66, %rd65, %rd64;
	add.s64 	%rd67, %rd66, 4602678819172646912;
	or.b64  	%rd68, %rd67, %rd60;
	mov.b64 	%fd4, %rd68;
$L__BB8_9:
	st.param.f64 	[func_retval0], %fd4;
	st.param.b32 	[func_retval0+8], %r46;
	ret;

}


// ===== COMPILED SASS (sm_100) =====

	.target	sm_100

	.elftype	@"ET_EXEC"


//--------------------- .note.nv.tkinfo           --------------------------
	.section	.note.nv.tkinfo,"",@"SHT_NOTE"
	.sectionflags	@"SHF_NOTE_NV_TKINFO"
	.tkinfo
        /*0018*/ 	.word	0x00000002
        /*0030*/ 	.string	""
        /*0030*/ 	.string	"ptxas"
        /*0030*/ 	.string	"Cuda compilation tools, release 13.0, V13.0.88"
        /*0030*/ 	.string	"Build cuda_13.0.r13.0/compiler.36424714_0"
        /*0030*/ 	.string	"-arch sm_100 -m 64 "



//--------------------- .note.nv.cuinfo           --------------------------
	.section	.note.nv.cuinfo,"",@"SHT_NOTE"
	.sectionflags	@"SHF_NOTE_NV_CUINFO"
        /*0018*/ 	.short	0x0002
        /*001a*/ 	.short	0x0064
        /*001c*/ 	.short	0x0082
	.zero		2


//--------------------- .nv.info                  --------------------------
	.section	.nv.info,"",@"SHT_CUDA_INFO"
	.align	4


	//----- nvinfo : EIATTR_REGCOUNT
	.align		4
        /*0000*/ 	.byte	0x04, 0x2f
        /*0002*/ 	.short	(.L_3 - .L_2)
	.align		4
.L_2:
        /*0004*/ 	.word	index@(_Z11vectorMultiP6float2S0_i)
        /*0008*/ 	.word	0x0000000c


	//----- nvinfo : EIATTR_FRAME_SIZE
	.align		4
.L_3:
        /*000c*/ 	.byte	0x04, 0x11
        /*000e*/ 	.short	(.L_5 - .L_4)
	.align		4
.L_4:
        /*0010*/ 	.word	index@(_Z11vectorMultiP6float2S0_i)
        /*0014*/ 	.word	0x00000000


	//----- nvinfo : EIATTR_REGCOUNT
	.align		4
.L_5:
        /*0018*/ 	.byte	0x04, 0x2f
        /*001a*/ 	.short	(.L_7 - .L_6)
	.align		4
.L_6:
        /*001c*/ 	.word	index@(_Z17vectorMultianddivP6float2S0_ii)
        /*0020*/ 	.word	0x00000013


	//----- nvinfo : EIATTR_FRAME_SIZE
	.align		4
.L_7:
        /*0024*/ 	.byte	0x04, 0x11
        /*0026*/ 	.short	(.L_9 - .L_8)
	.align		4
.L_8:
        /*0028*/ 	.word	index@($__internal_4_$__cuda_sm3x_div_rn_noftz_f32_slowpath)
        /*002c*/ 	.word	0x00000000


	//----- nvinfo : EIATTR_FRAME_SIZE
	.align		4
.L_9:
        /*0030*/ 	.byte	0x04, 0x11
        /*0032*/ 	.short	(.L_11 - .L_10)
	.align		4
.L_10:
        /*0034*/ 	.word	index@(_Z17vectorMultianddivP6float2S0_ii)
        /*0038*/ 	.word	0x00000000


	//----- nvinfo : EIATTR_REGCOUNT
	.align		4
.L_11:
        /*003c*/ 	.byte	0x04, 0x2f
        /*003e*/ 	.short	(.L_13 - .L_12)
	.align		4
.L_12:
        /*0040*/ 	.word	index@(_Z16vectorMulti_fp16P7__half2S0_i)
        /*0044*/ 	.word	0x0000000b


	//----- nvinfo : EIATTR_FRAME_SIZE
	.align		4
.L_13:
        /*0048*/ 	.byte	0x04, 0x11
        /*004a*/ 	.short	(.L_15 - .L_14)
	.align		4
.L_14:
        /*004c*/ 	.word	index@(_Z16vectorMulti_fp16P7__half2S0_i)
        /*0050*/ 	.word	0x00000000


	//----- nvinfo : EIATTR_REGCOUNT
	.align		4
.L_15:
        /*0054*/ 	.byte	0x04, 0x2f
        /*0056*/ 	.short	(.L_17 - .L_16)
	.align		4
.L_16:
        /*0058*/ 	.word	index@(_Z12vectordivideP6float2i)
        /*005c*/ 	.word	0x00000014


	//----- nvinfo : EIATTR_FRAME_SIZE
	.align		4
.L_17:
        /*0060*/ 	.byte	0x04, 0x11
        /*0062*/ 	.short	(.L_19 - .L_18)
	.align		4
.L_18:
        /*0064*/ 	.word	index@($__internal_3_$__cuda_sm3x_div_rn_noftz_f32_slowpath)
        /*0068*/ 	.word	0x00000000


	//----- nvinfo : EIATTR_FRAME_SIZE
	.align		4
.L_19:
        /*006c*/ 	.byte	0x04, 0x11
        /*006e*/ 	.short	(.L_21 - .L_20)
	.align		4
.L_20:
        /*0070*/ 	.word	index@(_Z12vectordivideP6float2i)
        /*0074*/ 	.word	0x00000000


	//----- nvinfo : EIATTR_REGCOUNT
	.align		4
.L_21:
        /*0078*/ 	.byte	0x04, 0x2f
        /*007a*/ 	.short	(.L_23 - .L_22)
	.align		4
.L_22:
        /*007c*/ 	.word	index@(_Z17vectordivide_fp16P7__half2i)
        /*0080*/ 	.word	0x0000000d


	//----- nvinfo : EIATTR_FRAME_SIZE
	.align		4
.L_23:
        /*0084*/ 	.byte	0x04, 0x11
        /*0086*/ 	.short	(.L_25 - .L_24)
	.align		4
.L_24:
        /*0088*/ 	.word	index@(_Z17vectordivide_fp16P7__half2i)
        /*008c*/ 	.word	0x00000000


	//----- nvinfo : EIATTR_REGCOUNT
	.align		4
.L_25:
        /*0090*/ 	.byte	0x04, 0x2f
        /*0092*/ 	.short	(.L_27 - .L_26)
	.align		4
.L_26:
        /*0094*/ 	.word	index@(_Z17vectorMultibkstarP6float2iii)
        /*0098*/ 	.word	0x0000001e


	//----- nvinfo : EIATTR_FRAME_SIZE
	.align		4
.L_27:
        /*009c*/ 	.byte	0x04, 0x11
        /*009e*/ 	.short	(.L_29 - .L_28)
	.align		4
.L_28:
        /*00a0*/ 	.word	index@($_Z17vectorMultibkstarP6float2iii$__internal_trig_reduction_slowpathd)
        /*00a4*/ 	.word	0x00000028


	//----- nvinfo : EIATTR_FRAME_SIZE
	.align		4
.L_29:
        /*00a8*/ 	.byte	0x04, 0x11
        /*00aa*/ 	.short	(.L_31 - .L_30)
	.align		4
.L_30:
        /*00ac*/ 	.word	index@($__internal_2_$__cuda_sm20_div_rn_f64_full)
        /*00b0*/ 	.word	0x00000028


	//----- nvinfo : EIATTR_FRAME_SIZE
	.align		4
.L_31:
        /*00b4*/ 	.byte	0x04, 0x11
        /*00b6*/ 	.short	(.L_33 - .L_32)
	.align		4
.L_32:
        /*00b8*/ 	.word	index@(_Z17vectorMultibkstarP6float2iii)
        /*00bc*/ 	.word	0x00000028


	//----- nvinfo : EIATTR_REGCOUNT
	.align		4
.L_33:
        /*00c0*/ 	.byte	0x04, 0x2f
        /*00c2*/ 	.short	(.L_35 - .L_34)
	.align		4
.L_34:
        /*00c4*/ 	.word	index@(_Z18vectorMultibkstar2P6float2ii)
        /*00c8*/ 	.word	0x0000001e


	//----- nvinfo : EIATTR_FRAME_SIZE
	.align		4
.L_35:
        /*00cc*/ 	.byte	0x04, 0x11
        /*00ce*/ 	.short	(.L_37 - .L_36)
	.align		4
.L_36:
        /*00d0*/ 	.word	index@($_Z18vectorMultibkstar2P6float2ii$__internal_trig_reduction_slowpathd)
        /*00d4*/ 	.word	0x00000028


	//----- nvinfo : EIATTR_FRAME_SIZE
	.align		4
.L_37:
        /*00d8*/ 	.byte	0x04, 0x11
        /*00da*/ 	.short	(.L_39 - .L_38)
	.align		4
.L_38:
        /*00dc*/ 	.word	index@($__internal_1_$__cuda_sm20_div_rn_f64_full)
        /*00e0*/ 	.word	0x00000028


	//----- nvinfo : EIATTR_FRAME_SIZE
	.align		4
.L_39:
        /*00e4*/ 	.byte	0x04, 0x11
        /*00e6*/ 	.short	(.L_41 - .L_40)
	.align		4
.L_40:
        /*00e8*/ 	.word	index@(_Z18vectorMultibkstar2P6float2ii)
        /*00ec*/ 	.word	0x00000028


	//----- nvinfo : EIATTR_REGCOUNT
	.align		4
.L_41:
        /*00f0*/ 	.byte	0x04, 0x2f
        /*00f2*/ 	.short	(.L_43 - .L_42)
	.align		4
.L_42:
        /*00f4*/ 	.word	index@(_Z22vectorMultibkstar_fp16P7__half2ii)
        /*00f8*/ 	.word	0x0000001e


	//----- nvinfo : EIATTR_FRAME_SIZE
	.align		4
.L_43:
        /*00fc*/ 	.byte	0x04, 0x11
        /*00fe*/ 	.short	(.L_45 - .L_44)
	.align		4
.L_44:
        /*0100*/ 	.word	index@($_Z22vectorMultibkstar_fp16P7__half2ii$__internal_trig_reduction_slowpathd)
        /*0104*/ 	.word	0x00000028


	//----- nvinfo : EIATTR_FRAME_SIZE
	.align		4
.L_45:
        /*0108*/ 	.byte	0x04, 0x11
        /*010a*/ 	.short	(.L_47 - .L_46)
	.align		4
.L_46:
        /*010c*/ 	.word	index@($__internal_0_$__cuda_sm20_div_rn_f64_full)
        /*0110*/ 	.word	0x00000028


	//----- nvinfo : EIATTR_FRAME_SIZE
	.align		4
.L_47:
        /*0114*/ 	.byte	0x04, 0x11
        /*0116*/ 	.short	(.L_49 - .L_48)
	.align		4
.L_48:
        /*0118*/ 	.word	index@(_Z22vectorMultibkstar_fp16P7__half2ii)
        /*011c*/ 	.word	0x00000028


	//----- nvinfo : EIATTR_MIN_STACK_SIZE
	.align		4
.L_49:
        /*0120*/ 	.byte	0x04, 0x12
        /*0122*/ 	.short	(.L_51 - .L_50)
	.align		4
.L_50:
        /*0124*/ 	.word	index@(_Z22vectorMultibkstar_fp16P7__half2ii)
        /*0128*/ 	.word	0x00000028


	//----- nvinfo : EIATTR_MIN_STACK_SIZE
	.align		4
.L_51:
        /*012c*/ 	.byte	0x04, 0x12
        /*012e*/ 	.short	(.L_53 - .L_52)
	.align		4
.L_52:
        /*0130*/ 	.word	index@(_Z18vectorMultibkstar2P6float2ii)
        /*0134*/ 	.word	0x00000028


	//----- nvinfo : EIATTR_MIN_STACK_SIZE
	.align		4
.L_53:
        /*0138*/ 	.byte	0x04, 0x12
        /*013a*/ 	.short	(.L_55 - .L_54)
	.align		4
.L_54:
        /*013c*/ 	.word	index@(_Z17vectorMultibkstarP6float2iii)
        /*0140*/ 	.word	0x00000028


	//----- nvinfo : EIATTR_MIN_STACK_SIZE
	.align		4
.L_55:
        /*0144*/ 	.byte	0x04, 0x12
        /*0146*/ 	.short	(.L_57 - .L_56)
	.align		4
.L_56:
        /*0148*/ 	.word	index@(_Z17vectordivide_fp16P7__half2i)
        /*014c*/ 	.word	0x00000000


	//----- nvinfo : EIATTR_MIN_STACK_SIZE
	.align		4
.L_57:
        /*0150*/ 	.byte	0x04, 0x12
        /*0152*/ 	.short	(.L_59 - .L_58)
	.align		4
.L_58:
        /*0154*/ 	.word	index@(_Z12vectordivideP6float2i)
        /*0158*/ 	.word	0x00000000


	//----- nvinfo : EIATTR_MIN_STACK_SIZE
	.align		4
.L_59:
        /*015c*/ 	.byte	0x04, 0x12
        /*015e*/ 	.short	(.L_61 - .L_60)
	.align		4
.L_60:
        /*0160*/ 	.word	index@(_Z16vectorMulti_fp16P7__half2S0_i)
        /*0164*/ 	.word	0x00000000


	//----- nvinfo : EIATTR_MIN_STACK_SIZE
	.align		4
.L_61:
        /*0168*/ 	.byte	0x04, 0x12
        /*016a*/ 	.short	(.L_63 - .L_62)
	.align		4
.L_62:
        /*016c*/ 	.word	index@(_Z17vectorMultianddivP6float2S0_ii)
        /*0170*/ 	.word	0x00000000


	//----- nvinfo : EIATTR_MIN_STACK_SIZE
	.align		4
.L_63:
        /*0174*/ 	.byte	0x04, 0x12
        /*0176*/ 	.short	(.L_65 - .L_64)
	.align		4
.L_64:
        /*0178*/ 	.word	index@(_Z11vectorMultiP6float2S0_i)
        /*017c*/ 	.word	0x00000000
.L_65:


//--------------------- .nv.compat                --------------------------
	.section	.nv.compat,"",@"SHT_CUDA_COMPAT_INFO"
	.align	4
        /*0000*/ 	.byte	0x02, 0x09, 0x00, 0x00, 0x02, 0x02, 0x01, 0x00, 0x02, 0x05, 0x05, 0x00, 0x03, 0x07, 0x01, 0x01
        /*0010*/ 	.byte	0x02, 0x03, 0x00, 0x00, 0x02, 0x06, 0x01, 0x00, 0x04, 0x0b, 0x08, 0x00, 0x01, 0x00, 0x00, 0x00
        /*0020*/ 	.byte	0x00, 0x00, 0x00, 0x00


//--------------------- .nv.info._Z22vectorMultibkstar_fp16P7__half2ii --------------------------
	.section	.nv.info._Z22vectorMultibkstar_fp16P7__half2ii,"",@"SHT_CUDA_INFO"
	.sectionflags	@""
	.align	4


	//----- nvinfo : EIATTR_CUDA_API_VERSION
	.align		4
        /*0000*/ 	.byte	0x04, 0x37
        /*0002*/ 	.short	(.L_67 - .L_66)
.L_66:
        /*0004*/ 	.word	0x00000082


	//----- nvinfo : EIATTR_KPARAM_INFO
	.align		4
.L_67:
        /*0008*/ 	.byte	0x04, 0x17
        /*000a*/ 	.short	(.L_69 - .L_68)
.L_68:
        /*000c*/ 	.word	0x00000000
        /*0010*/ 	.short	0x0002
        /*0012*/ 	.short	0x000c
        /*0014*/ 	.byte	0x00, 0xf0, 0x11, 0x00


	//----- nvinfo : EIATTR_KPARAM_INFO
	.align		4
.L_69:
        /*0018*/ 	.byte	0x04, 0x17
        /*001a*/ 	.short	(.L_71 - .L_70)
.L_70:
        /*001c*/ 	.word	0x00000000
        /*0020*/ 	.short	0x0001
        /*0022*/ 	.short	0x0008
        /*0024*/ 	.byte	0x00, 0xf0, 0x11, 0x00


	//----- nvinfo : EIATTR_KPARAM_INFO
	.align		4
.L_71:
        /*0028*/ 	.byte	0x04, 0x17
        /*002a*/ 	.short	(.L_73 - .L_72)
.L_72:
        /*002c*/ 	.word	0x00000000
        /*0030*/ 	.short	0x0000
        /*0032*/ 	.short	0x0000
        /*0034*/ 	.byte	0x00, 0xf5, 0x21, 0x00


	//----- nvinfo : EIATTR_SPARSE_MMA_MASK
	.align		4
.L_73:
        /*0038*/ 	.byte	0x03, 0x50
        /*003a*/ 	.short	0x0000


	//----- nvinfo : EIATTR_MAXREG_COUNT
	.align		4
        /*003c*/ 	.byte	0x03, 0x1b
        /*003e*/ 	.short	0x00ff


	//----- nvinfo : EIATTR_MERCURY_ISA_VERSION
	.align		4
        /*0040*/ 	.byte	0x03, 0x5f
        /*0042*/ 	.short	0x0101


	//----- nvinfo : EIATTR_VRC_CTA_INIT_COUNT
	.align		4
        /*0044*/ 	.byte	0x02, 0x4a
	.zero		1
	.zero		1


	//----- nvinfo : EIATTR_EXIT_INSTR_OFFSETS
	.align		4
        /*0048*/ 	.byte	0x04, 0x1c
        /*004a*/ 	.short	(.L_75 - .L_74)


	//   ....[0]....
.L_74:
        /*004c*/ 	.word	0x00000080


	//   ....[1]....
        /*0050*/ 	.word	0x00000a60


	//----- nvinfo : EIATTR_CRS_STACK_SIZE
	.align		4
.L_75:
        /*0054*/ 	.byte	0x04, 0x1e
        /*0056*/ 	.short	(.L_77 - .L_76)
.L_76:
        /*0058*/ 	.word	0x00000000


	//----- nvinfo : EIATTR_CBANK_PARAM_SIZE
	.align		4
.L_77:
        /*005c*/ 	.byte	0x03, 0x19
        /*005e*/ 	.short	0x0010


	//----- nvinfo : EIATTR_PARAM_CBANK
	.align		4
        /*0060*/ 	.byte	0x04, 0x0a
        /*0062*/ 	.short	(.L_79 - .L_78)
	.align		4
.L_78:
        /*0064*/ 	.word	index@(.nv.constant0._Z22vectorMultibkstar_fp16P7__half2ii)
        /*0068*/ 	.short	0x0380
        /*006a*/ 	.short	0x0010


	//----- nvinfo : EIATTR_SW_WAR
	.align		4
.L_79:
        /*006c*/ 	.byte	0x04, 0x36
        /*006e*/ 	.short	(.L_81 - .L_80)
.L_80:
        /*0070*/ 	.word	0x00000008
.L_81:


//--------------------- .nv.info._Z18vectorMultibkstar2P6float2ii --------------------------
	.section	.nv.info._Z18vectorMultibkstar2P6float2ii,"",@"SHT_CUDA_INFO"
	.sectionflags	@""
	.align	4


	//----- nvinfo : EIATTR_CUDA_API_VERSION
	.align		4
        /*0000*/ 	.byte	0x04, 0x37
        /*0002*/ 	.short	(.L_83 - .L_82)
.L_82:
        /*0004*/ 	.word	0x00000082


	//----- nvinfo : EIATTR_KPARAM_INFO
	.align		4
.L_83:
        /*0008*/ 	.byte	0x04, 0x17
        /*000a*/ 	.short	(.L_85 - .L_84)
.L_84:
        /*000c*/ 	.word	0x00000000
        /*0010*/ 	.short	0x0002
        /*0012*/ 	.short	0x000c
        /*0014*/ 	.byte	0x00, 0xf0, 0x11, 0x00


	//----- nvinfo : EIATTR_KPARAM_INFO
	.align		4
.L_85:
        /*0018*/ 	.byte	0x04, 0x17
        /*001a*/ 	.short	(.L_87 - .L_86)
.L_86:
        /*001c*/ 	.word	0x00000000
        /*0020*/ 	.short	0x0001
        /*0022*/ 	.short	0x0008
        /*0024*/ 	.byte	0x00, 0xf0, 0x11, 0x00


	//----- nvinfo : EIATTR_KPARAM_INFO
	.align		4
.L_87:
        /*0028*/ 	.byte	0x04, 0x17
        /*002a*/ 	.short	(.L_89 - .L_88)
.L_88:
        /*002c*/ 	.word	0x00000000
        /*0030*/ 	.short	0x0000
        /*0032*/ 	.short	0x0000
        /*0034*/ 	.byte	0x00, 0xf5, 0x21, 0x00


	//----- nvinfo : EIATTR_SPARSE_MMA_MASK
	.align		4
.L_89:
        /*0038*/ 	.byte	0x03, 0x50
        /*003a*/ 	.short	0x0000


	//----- nvinfo : EIATTR_MAXREG_COUNT
	.align		4
        /*003c*/ 	.byte	0x03, 0x1b
        /*003e*/ 	.short	0x00ff


	//----- nvinfo : EIATTR_MERCURY_ISA_VERSION
	.align		4
        /*0040*/ 	.byte	0x03, 0x5f
        /*0042*/ 	.short	0x0101


	//----- nvinfo : EIATTR_VRC_CTA_INIT_COUNT
	.align		4
        /*0044*/ 	.byte	0x02, 0x4a
	.zero		1
	.zero		1


	//----- nvinfo : EIATTR_EXIT_INSTR_OFFSETS
	.align		4
        /*0048*/ 	.byte	0x04, 0x1c
        /*004a*/ 	.short	(.L_91 - .L_90)


	//   ....[0]....
.L_90:
        /*004c*/ 	.word	0x00000080


	//   ....[1]....
        /*0050*/ 	.word	0x00000a50


	//----- nvinfo : EIATTR_CRS_STACK_SIZE
	.align		4
.L_91:
        /*0054*/ 	.byte	0x04, 0x1e
        /*0056*/ 	.short	(.L_93 - .L_92)
.L_92:
        /*0058*/ 	.word	0x00000000


	//----- nvinfo : EIATTR_CBANK_PARAM_SIZE
	.align		4
.L_93:
        /*005c*/ 	.byte	0x03, 0x19
        /*005e*/ 	.short	0x0010


	//----- nvinfo : EIATTR_PARAM_CBANK
	.align		4
        /*0060*/ 	.byte	0x04, 0x0a
        /*0062*/ 	.short	(.L_95 - .L_94)
	.align		4
.L_94:
        /*0064*/ 	.word	index@(.nv.constant0._Z18vectorMultibkstar2P6float2ii)
        /*0068*/ 	.short	0x0380
        /*006a*/ 	.short	0x0010


	//----- nvinfo : EIATTR_SW_WAR
	.align		4
.L_95:
        /*006c*/ 	.byte	0x04, 0x36
        /*006e*/ 	.short	(.L_97 - .L_96)
.L_96:
        /*0070*/ 	.word	0x00000008
.L_97:


//--------------------- .nv.info._Z17vectorMultibkstarP6float2iii --------------------------
	.section	.nv.info._Z17vectorMultibkstarP6float2iii,"",@"SHT_CUDA_INFO"
	.sectionflags	@""
	.align	4


	//----- nvinfo : EIATTR_CUDA_API_VERSION
	.align		4
        /*0000*/ 	.byte	0x04, 0x37
        /*0002*/ 	.short	(.L_99 - .L_98)
.L_98:
        /*0004*/ 	.word	0x00000082


	//----- nvinfo : EIATTR_KPARAM_INFO
	.align		4
.L_99:
        /*0008*/ 	.byte	0x04, 0x17
        /*000a*/ 	.short	(.L_101 - .L_100)
.L_100:
        /*000c*/ 	.word	0x00000000
        /*0010*/ 	.short	0x0003
        /*0012*/ 	.short	0x0010
        /*0014*/ 	.byte	0x00, 0xf0, 0x11, 0x00


	//----- nvinfo : EIATTR_KPARAM_INFO
	.align		4
.L_101:
        /*0018*/ 	.byte	0x04, 0x17
        /*001a*/ 	.short	(.L_103 - .L_102)
.L_102:
        /*001c*/ 	.word	0x00000000
        /*0020*/ 	.short	0x0002
        /*0022*/ 	.short	0x000c
        /*0024*/ 	.byte	0x00, 0xf0, 0x11, 0x00


	//----- nvinfo : EIATTR_KPARAM_INFO
	.align		4
.L_103:
        /*0028*/ 	.byte	0x04, 0x17
        /*002a*/ 	.short	(.L_105 - .L_104)
.L_104:
        /*002c*/ 	.word	0x00000000
        /*0030*/ 	.short	0x0001
        /*0032*/ 	.short	0x0008
        /*0034*/ 	.byte	0x00, 0xf0, 0x11, 0x00


	//----- nvinfo : EIATTR_KPARAM_INFO
	.align		4
.L_105:
        /*0038*/ 	.byte	0x04, 0x17
        /*003a*/ 	.short	(.L_107 - .L_106)
.L_106:
        /*003c*/ 	.word	0x00000000
        /*0040*/ 	.short	0x0000
        /*0042*/ 	.short	0x0000
        /*0044*/ 	.byte	0x00, 0xf5, 0x21, 0x00


	//----- nvinfo : EIATTR_SPARSE_MMA_MASK
	.align		4
.L_107:
        /*0048*/ 	.byte	0x03, 0x50
        /*004a*/ 	.short	0x0000


	//----- nvinfo : EIATTR_MAXREG_COUNT
	.align		4
        /*004c*/ 	.byte	0x03, 0x1b
        /*004e*/ 	.short	0x00ff


	//----- nvinfo : EIATTR_MERCURY_ISA_VERSION
	.align		4
        /*0050*/ 	.byte	0x03, 0x5f
        /*0052*/ 	.short	0x0101


	//----- nvinfo : EIATTR_VRC_CTA_INIT_COUNT
	.align		4
        /*0054*/ 	.byte	0x02, 0x4a
	.zero		1
	.zero		1


	//----- nvinfo : EIATTR_EXIT_INSTR_OFFSETS
	.align		4
        /*0058*/ 	.byte	0x04, 0x1c
        /*005a*/ 	.short	(.L_109 - .L_108)


	//   ....[0]....
.L_108:
        /*005c*/ 	.word	0x00000080


	//   ....[1]....
        /*0060*/ 	.word	0x00000a80


	//----- nvinfo : EIATTR_CRS_STACK_SIZE
	.align		4
.L_109:
        /*0064*/ 	.byte	0x04, 0x1e
        /*0066*/ 	.short	(.L_111 - .L_110)
.L_110:
        /*0068*/ 	.word	0x00000000


	//----- nvinfo : EIATTR_CBANK_PARAM_SIZE
	.align		4
.L_111:
        /*006c*/ 	.byte	0x03, 0x19
        /*006e*/ 	.short	0x0014


	//----- nvinfo : EIATTR_PARAM_CBANK
	.align		4
        /*0070*/ 	.byte	0x04, 0x0a
        /*0072*/ 	.short	(.L_113 - .L_112)
	.align		4
.L_112:
        /*0074*/ 	.word	index@(.nv.constant0._Z17vectorMultibkstarP6float2iii)
        /*0078*/ 	.short	0x0380
        /*007a*/ 	.short	0x0014


	//----- nvinfo : EIATTR_SW_WAR
	.align		4
.L_113:
        /*007c*/ 	.byte	0x04, 0x36
        /*007e*/ 	.short	(.L_115 - .L_114)
.L_114:
        /*0080*/ 	.word	0x00000008
.L_115:


//--------------------- .nv.info._Z17vectordivide_fp16P7__half2i --------------------------
	.section	.nv.info._Z17vectordivide_fp16P7__half2i,"",@"SHT_CUDA_INFO"
	.sectionflags	@""
	.align	4


	//----- nvinfo : EIATTR_CUDA_API_VERSION
	.align		4
        /*0000*/ 	.byte	0x04, 0x37
        /*0002*/ 	.short	(.L_117 - .L_116)
.L_116:
        /*0004*/ 	.word	0x00000082


	//----- nvinfo : EIATTR_KPARAM_INFO
	.align		4
.L_117:
        /*0008*/ 	.byte	0x04, 0x17
        /*000a*/ 	.short	(.L_119 - .L_118)
.L_118:
        /*000c*/ 	.word	0x00000000
        /*0010*/ 	.short	0x0001
        /*0012*/ 	.short	0x0008
        /*0014*/ 	.byte	0x00, 0xf0, 0x11, 0x00


	//----- nvinfo : EIATTR_KPARAM_INFO
	.align		4
.L_119:
        /*0018*/ 	.byte	0x04, 0x17
        /*001a*/ 	.short	(.L_121 - .L_120)
.L_120:
        /*001c*/ 	.word	0x00000000
        /*0020*/ 	.short	0x0000
        /*0022*/ 	.short	0x0000
        /*0024*/ 	.byte	0x00, 0xf5, 0x21, 0x00


	//----- nvinfo : EIATTR_SPARSE_MMA_MASK
	.align		4
.L_121:
        /*0028*/ 	.byte	0x03, 0x50
        /*002a*/ 	.short	0x0000


	//----- nvinfo : EIATTR_MAXREG_COUNT
	.align		4
        /*002c*/ 	.byte	0x03, 0x1b
        /*002e*/ 	.short	0x00ff


	//----- nvinfo : EIATTR_MERCURY_ISA_VERSION
	.align		4
        /*0030*/ 	.byte	0x03, 0x5f
        /*0032*/ 	.short	0x0101


	//----- nvinfo : EIATTR_VRC_CTA_INIT_COUNT
	.align		4
        /*0034*/ 	.byte	0x02, 0x4a
	.zero		1
	.zero		1


	//----- nvinfo : EIATTR_EXIT_INSTR_OFFSETS
	.align		4
        /*0038*/ 	.byte	0x04, 0x1c
        /*003a*/ 	.short	(.L_123 - .L_122)


	//   ....[0]....
.L_122:
        /*003c*/ 	.word	0x00000070


	//   ....[1]....
        /*0040*/ 	.word	0x00000240


	//----- nvinfo : EIATTR_CBANK_PARAM_SIZE
	.align		4
.L_123:
        /*0044*/ 	.byte	0x03, 0x19
        /*0046*/ 	.short	0x000c


	//----- nvinfo : EIATTR_PARAM_CBANK
	.align		4
        /*0048*/ 	.byte	0x04, 0x0a
        /*004a*/ 	.short	(.L_125 - .L_124)
	.align		4
.L_124:
        /*004c*/ 	.word	index@(.nv.constant0._Z17vectordivide_fp16P7__half2i)
        /*0050*/ 	.short	0x0380
        /*0052*/ 	.short	0x000c


	//----- nvinfo : EIATTR_SW_WAR
	.align		4
.L_125:
        /*0054*/ 	.byte	0x04, 0x36
        /*0056*/ 	.short	(.L_127 - .L_126)
.L_126:
        /*0058*/ 	.word	0x00000008
.L_127:


//--------------------- .nv.info._Z12vectordivideP6float2i --------------------------
	.section	.nv.info._Z12vectordivideP6float2i,"",@"SHT_CUDA_INFO"
	.sectionflags	@""
	.align	4


	//----- nvinfo : EIATTR_CUDA_API_VERSION
	.align		4
        /*0000*/ 	.byte	0x04, 0x37
        /*0002*/ 	.short	(.L_129 - .L_128)
.L_128:
        /*0004*/ 	.word	0x00000082


	//----- nvinfo : EIATTR_KPARAM_INFO
	.align		4
.L_129:
        /*0008*/ 	.byte	0x04, 0x17
        /*000a*/ 	.short	(.L_131 - .L_130)
.L_130:
        /*000c*/ 	.word	0x00000000
        /*0010*/ 	.short	0x0001
        /*0012*/ 	.short	0x0008
        /*0014*/ 	.byte	0x00, 0xf0, 0x11, 0x00


	//----- nvinfo : EIATTR_KPARAM_INFO
	.align		4
.L_131:
        /*0018*/ 	.byte	0x04, 0x17
        /*001a*/ 	.short	(.L_133 - .L_132)
.L_132:
        /*001c*/ 	.word	0x00000000
        /*0020*/ 	.short	0x0000
        /*0022*/ 	.short	0x0000
        /*0024*/ 	.byte	0x00, 0xf5, 0x21, 0x00


	//----- nvinfo : EIATTR_SPARSE_MMA_MASK
	.align		4
.L_133:
        /*0028*/ 	.byte	0x03, 0x50
        /*002a*/ 	.short	0x0000


	//----- nvinfo : EIATTR_MAXREG_COUNT
	.align		4
        /*002c*/ 	.byte	0x03, 0x1b
        /*002e*/ 	.short	0x00ff


	//----- nvinfo : EIATTR_MERCURY_ISA_VERSION
	.align		4
        /*0030*/ 	.byte	0x03, 0x5f
        /*0032*/ 	.short	0x0101


	//----- nvinfo : EIATTR_VRC_CTA_INIT_COUNT
	.align		4
        /*0034*/ 	.byte	0x02, 0x4a
	.zero		1
	.zero		1


	//----- nvinfo : EIATTR_EXIT_INSTR_OFFSETS
	.align		4
        /*0038*/ 	.byte	0x04, 0x1c
        /*003a*/ 	.short	(.L_135 - .L_134)


	//   ....[0]....
.L_134:
        /*003c*/ 	.word	0x00000070


	//   ....[1]....
        /*0040*/ 	.word	0x000002b0


	//----- nvinfo : EIATTR_CRS_STACK_SIZE
	.align		4
.L_135:
        /*0044*/ 	.byte	0x04, 0x1e
        /*0046*/ 	.short	(.L_137 - .L_136)
.L_136:
        /*0048*/ 	.word	0x00000000


	//----- nvinfo : EIATTR_CBANK_PARAM_SIZE
	.align		4
.L_137:
        /*004c*/ 	.byte	0x03, 0x19
        /*004e*/ 	.short	0x000c


	//----- nvinfo : EIATTR_PARAM_CBANK
	.align		4
        /*0050*/ 	.byte	0x04, 0x0a
        /*0052*/ 	.short	(.L_139 - .L_138)
	.align		4
.L_138:
        /*0054*/ 	.word	index@(.nv.constant0._Z12vectordivideP6float2i)
        /*0058*/ 	.short	0x0380
        /*005a*/ 	.short	0x000c


	//----- nvinfo : EIATTR_SW_WAR
	.align		4
.L_139:
        /*005c*/ 	.byte	0x04, 0x36
        /*005e*/ 	.short	(.L_141 - .L_140)
.L_140:
        /*0060*/ 	.word	0x00000008
.L_141:


//--------------------- .nv.info._Z16vectorMulti_fp16P7__half2S0_i --------------------------
	.section	.nv.info._Z16vectorMulti_fp16P7__half2S0_i,"",@"SHT_CUDA_INFO"
	.sectionflags	@""
	.align	4


	//----- nvinfo : EIATTR_CUDA_API_VERSION
	.align		4
        /*0000*/ 	.byte	0x04, 0x37
        /*0002*/ 	.short	(.L_143 - .L_142)
.L_142:
        /*0004*/ 	.word	0x00000082


	//----- nvinfo : EIATTR_KPARAM_INFO
	.align		4
.L_143:
        /*0008*/ 	.byte	0x04, 0x17
        /*000a*/ 	.short	(.L_145 - .L_144)
.L_144:
        /*000c*/ 	.word	0x00000000
        /*0010*/ 	.short	0x0002
        /*0012*/ 	.short	0x0010
        /*0014*/ 	.byte	0x00, 0xf0, 0x11, 0x00


	//----- nvinfo : EIATTR_KPARAM_INFO
	.align		4
.L_145:
        /*0018*/ 	.byte	0x04, 0x17
        /*001a*/ 	.short	(.L_147 - .L_146)
.L_146:
        /*001c*/ 	.word	0x00000000
        /*0020*/ 	.short	0x0001
        /*0022*/ 	.short	0x0008
        /*0024*/ 	.byte	0x00, 0xf5, 0x21, 0x00


	//----- nvinfo : EIATTR_KPARAM_INFO
	.align		4
.L_147:
        /*0028*/ 	.byte	0x04, 0x17
        /*002a*/ 	.short	(.L_149 - .L_148)
.L_148:
        /*002c*/ 	.word	0x00000000
        /*0030*/ 	.short	0x0000
        /*0032*/ 	.short	0x0000
        /*0034*/ 	.byte	0x00, 0xf5, 0x21, 0x00


	//----- nvinfo : EIATTR_SPARSE_MMA_MASK
	.align		4
.L_149:
        /*0038*/ 	.byte	0x03, 0x50
        /*003a*/ 	.short	0x0000


	//----- nvinfo : EIATTR_MAXREG_COUNT
	.align		4
        /*003c*/ 	.byte	0x03, 0x1b
        /*003e*/ 	.short	0x00ff


	//----- nvinfo : EIATTR_MERCURY_ISA_VERSION
	.align		4
        /*0040*/ 	.byte	0x03, 0x5f
        /*0042*/ 	.short	0x0101


	//----- nvinfo : EIATTR_VRC_CTA_INIT_COUNT
	.align		4
        /*0044*/ 	.byte	0x02, 0x4a
	.zero		1
	.zero		1


	//----- nvinfo : EIATTR_EXIT_INSTR_OFFSETS
	.align		4
        /*0048*/ 	.byte	0x04, 0x1c
        /*004a*/ 	.short	(.L_151 - .L_150)


	//   ....[0]....
.L_150:
        /*004c*/ 	.word	0x00000070


	//   ....[1]....
        /*0050*/ 	.word	0x000001b0


	//----- nvinfo : EIATTR_CBANK_PARAM_SIZE
	.align		4
.L_151:
        /*0054*/ 	.byte	0x03, 0x19
        /*0056*/ 	.short	0x0014


	//----- nvinfo : EIATTR_PARAM_CBANK
	.align		4
        /*0058*/ 	.byte	0x04, 0x0a
        /*005a*/ 	.short	(.L_153 - .L_152)
	.align		4
.L_152:
        /*005c*/ 	.word	index@(.nv.constant0._Z16vectorMulti_fp16P7__half2S0_i)
        /*0060*/ 	.short	0x0380
        /*0062*/ 	.short	0x0014


	//----- nvinfo : EIATTR_SW_WAR
	.align		4
.L_153:
        /*0064*/ 	.byte	0x04, 0x36
        /*0066*/ 	.short	(.L_155 - .L_154)
.L_154:
        /*0068*/ 	.word	0x00000008
.L_155:


//--------------------- .nv.info._Z17vectorMultianddivP6float2S0_ii --------------------------
	.section	.nv.info._Z17vectorMultianddivP6float2S0_ii,"",@"SHT_CUDA_INFO"
	.sectionflags	@""
	.align	4


	//----- nvinfo : EIATTR_CUDA_API_VERSION
	.align		4
        /*0000*/ 	.byte	0x04, 0x37
        /*0002*/ 	.short	(.L_157 - .L_156)
.L_156:
        /*0004*/ 	.word	0x00000082


	//----- nvinfo : EIATTR_KPARAM_INFO
	.align		4
.L_157:
        /*0008*/ 	.byte	0x04, 0x17
        /*000a*/ 	.short	(.L_159 - .L_158)
.L_158:
        /*000c*/ 	.word	0x00000000
        /*0010*/ 	.short	0x0003
        /*0012*/ 	.short	0x0014
        /*0014*/ 	.byte	0x00, 0xf0, 0x11, 0x00


	//----- nvinfo : EIATTR_KPARAM_INFO
	.align		4
.L_159:
        /*0018*/ 	.byte	0x04, 0x17
        /*001a*/ 	.short	(.L_161 - .L_160)
.L_160:
        /*001c*/ 	.word	0x00000000
        /*0020*/ 	.short	0x0002
        /*0022*/ 	.short	0x0010
        /*0024*/ 	.byte	0x00, 0xf0, 0x11, 0x00


	//----- nvinfo : EIATTR_KPARAM_INFO
	.align		4
.L_161:
        /*0028*/ 	.byte	0x04, 0x17
        /*002a*/ 	.short	(.L_163 - .L_162)
.L_162:
        /*002c*/ 	.word	0x00000000
        /*0030*/ 	.short	0x0001
        /*0032*/ 	.short	0x0008
        /*0034*/ 	.byte	0x00, 0xf5, 0x21, 0x00


	//----- nvinfo : EIATTR_KPARAM_INFO
	.align		4
.L_163:
        /*0038*/ 	.byte	0x04, 0x17
        /*003a*/ 	.short	(.L_165 - .L_164)
.L_164:
        /*003c*/ 	.word	0x00000000
        /*0040*/ 	.short	0x0000
        /*0042*/ 	.short	0x0000
        /*0044*/ 	.byte	0x00, 0xf5, 0x21, 0x00


	//----- nvinfo : EIATTR_SPARSE_MMA_MASK
	.align		4
.L_165:
        /*0048*/ 	.byte	0x03, 0x50
        /*004a*/ 	.short	0x0000


	//----- nvinfo : EIATTR_MAXREG_COUNT
	.align		4
        /*004c*/ 	.byte	0x03, 0x1b
        /*004e*/ 	.short	0x00ff


	//----- nvinfo : EIATTR_MERCURY_ISA_VERSION
	.align		4
        /*0050*/ 	.byte	0x03, 0x5f
        /*0052*/ 	.short	0x0101


	//----- nvinfo : EIATTR_VRC_CTA_INIT_COUNT
	.align		4
        /*0054*/ 	.byte	0x02, 0x4a
	.zero		1
	.zero		1


	//----- nvinfo : EIATTR_EXIT_INSTR_OFFSETS
	.align		4
        /*0058*/ 	.byte	0x04, 0x1c
        /*005a*/ 	.short	(.L_167 - .L_166)


	//   ....[0]....
.L_166:
        /*005c*/ 	.word	0x00000070


	//   ....[1]....
        /*0060*/ 	.word	0x00000310


	//----- nvinfo : EIATTR_CRS_STACK_SIZE
	.align		4
.L_167:
        /*0064*/ 	.byte	0x04, 0x1e
        /*0066*/ 	.short	(.L_169 - .L_168)
.L_168:
        /*0068*/ 	.word	0x00000000


	//----- nvinfo : EIATTR_CBANK_PARAM_SIZE
	.align		4
.L_169:
        /*006c*/ 	.byte	0x03, 0x19
        /*006e*/ 	.short	0x0018


	//----- nvinfo : EIATTR_PARAM_CBANK
	.align		4
        /*0070*/ 	.byte	0x04, 0x0a
        /*0072*/ 	.short	(.L_171 - .L_170)
	.align		4
.L_170:
        /*0074*/ 	.word	index@(.nv.constant0._Z17vectorMultianddivP6float2S0_ii)
        /*0078*/ 	.short	0x0380
        /*007a*/ 	.short	0x0018


	//----- nvinfo : EIATTR_SW_WAR
	.align		4
.L_171:
        /*007c*/ 	.byte	0x04, 0x36
        /*007e*/ 	.short	(.L_173 - .L_172)
.L_172:
        /*0080*/ 	.word	0x00000008
.L_173:


//--------------------- .nv.info._Z11vectorMultiP6float2S0_i --------------------------
	.section	.nv.info._Z11vectorMultiP6float2S0_i,"",@"SHT_CUDA_INFO"
	.sectionflags	@""
	.align	4


	//----- nvinfo : EIATTR_CUDA_API_VERSION
	.align		4
        /*0000*/ 	.byte	0x04, 0x37
        /*0002*/ 	.short	(.L_175 - .L_174)
.L_174:
        /*0004*/ 	.word	0x00000082


	//----- nvinfo : EIATTR_KPARAM_INFO
	.align		4
.L_175:
        /*0008*/ 	.byte	0x04, 0x17
        /*000a*/ 	.short	(.L_177 - .L_176)
.L_176:
        /*000c*/ 	.word	0x00000000
        /*0010*/ 	.short	0x0002
        /*0012*/ 	.short	0x0010
        /*0014*/ 	.byte	0x00, 0xf0, 0x11, 0x00


	//----- nvinfo : EIATTR_KPARAM_INFO
	.align		4
.L_177:
        /*0018*/ 	.byte	0x04, 0x17
        /*001a*/ 	.short	(.L_179 - .L_178)
.L_178:
        /*001c*/ 	.word	0x00000000
        /*0020*/ 	.short	0x0001
        /*0022*/ 	.short	0x0008
        /*0024*/ 	.byte	0x00, 0xf5, 0x21, 0x00


	//----- nvinfo : EIATTR_KPARAM_INFO
	.align		4
.L_179:
        /*0028*/ 	.byte	0x04, 0x17
        /*002a*/ 	.short	(.L_181 - .L_180)
.L_180:
        /*002c*/ 	.word	0x00000000
        /*0030*/ 	.short	0x0000
        /*0032*/ 	.short	0x0000
        /*0034*/ 	.byte	0x00, 0xf5, 0x21, 0x00


	//----- nvinfo : EIATTR_SPARSE_MMA_MASK
	.align		4
.L_181:
        /*0038*/ 	.byte	0x03, 0x50
        /*003a*/ 	.short	0x0000


	//----- nvinfo : EIATTR_MAXREG_COUNT
	.align		4
        /*003c*/ 	.byte	0x03, 0x1b
        /*003e*/ 	.short	0x00ff


	//----- nvinfo : EIATTR_MERCURY_ISA_VERSION
	.align		4
        /*0040*/ 	.byte	0x03, 0x5f
        /*0042*/ 	.short	0x0101


	//----- nvinfo : EIATTR_VRC_CTA_INIT_COUNT
	.align		4
        /*0044*/ 	.byte	0x02, 0x4a
	.zero		1
	.zero		1


	//----- nvinfo : EIATTR_EXIT_INSTR_OFFSETS
	.align		4
        /*0048*/ 	.byte	0x04, 0x1c
        /*004a*/ 	.short	(.L_183 - .L_182)


	//   ....[0]....
.L_182:
        /*004c*/ 	.word	0x00000070


	//   ....[1]....
        /*0050*/ 	.word	0x00000140


	//----- nvinfo : EIATTR_CBANK_PARAM_SIZE
	.align		4
.L_183:
        /*0054*/ 	.byte	0x03, 0x19
        /*0056*/ 	.short	0x0014


	//----- nvinfo : EIATTR_PARAM_CBANK
	.align		4
        /*0058*/ 	.byte	0x04, 0x0a
        /*005a*/ 	.short	(.L_185 - .L_184)
	.align		4
.L_184:
        /*005c*/ 	.word	index@(.nv.constant0._Z11vectorMultiP6float2S0_i)
        /*0060*/ 	.short	0x0380
        /*0062*/ 	.short	0x0014


	//----- nvinfo : EIATTR_SW_WAR
	.align		4
.L_185:
        /*0064*/ 	.byte	0x04, 0x36
        /*0066*/ 	.short	(.L_187 - .L_186)
.L_186:
        /*0068*/ 	.word	0x00000008
.L_187:


//--------------------- .nv.callgraph             --------------------------
	.section	.nv.callgraph,"",@"SHT_CUDA_CALLGRAPH"
	.align	4
	.sectionentsize	8
	.align		4
        /*0000*/ 	.word	0x00000000
	.align		4
        /*0004*/ 	.word	0xffffffff
	.align		4
        /*0008*/ 	.word	0x00000000
	.align		4
        /*000c*/ 	.word	0xfffffffe
	.align		4
        /*0010*/ 	.word	0x00000000
	.align		4
        /*0014*/ 	.word	0xfffffffd
	.align		4
        /*0018*/ 	.word	0x00000000
	.align		4
        /*001c*/ 	.word	0xfffffffc


//--------------------- .nv.constant4             --------------------------
	.section	.nv.constant4,"a",@progbits
	.align	8
	.align		8
.nv.constant4:
        /*0000*/ 	.dword	__cudart_i2opi_d
	.align		8
        /*0008*/ 	.dword	__cudart_sin_cos_coeffs


//--------------------- .text._Z22vectorMultibkstar_fp16P7__half2ii --------------------------
	.section	.text._Z22vectorMultibkstar_fp16P7__half2ii,"ax",@progbits
	.align	128
        .global         _Z22vectorMultibkstar_fp16P7__half2ii
        .type           _Z22vectorMultibkstar_fp16P7__half2ii,@function
        .size           _Z22vectorMultibkstar_fp16P7__half2ii,(.L_x_99 - _Z22vectorMultibkstar_fp16P7__half2ii)
        .other          _Z22vectorMultibkstar_fp16P7__half2ii,@"STO_CUDA_ENTRY STV_DEFAULT"
_Z22vectorMultibkstar_fp16P7__half2ii:
.text._Z22vectorMultibkstar_fp16P7__half2ii:
[----:B------:R-:W0:Y:S01]  /*0000*/  LDC R1, c[0x0][0x37c] ;  /* 0x0000df00ff017b82 */ /* 0x000e220000000800 */
[----:B------:R-:W1:Y:S01]  /*0010*/  S2R R0, SR_CTAID.X ;  /* 0x0000000000007919 */ /* 0x000e620000002500 */
[----:B------:R-:W1:Y:S01]  /*0020*/  LDCU UR4, c[0x0][0x360] ;  /* 0x00006c00ff0477ac */ /* 0x000e620008000800 */
[----:B0-----:R-:W-:Y:S01]  /*0030*/  VIADD R1, R1, 0xffffffd8 ;  /* 0xffffffd801017836 */ /* 0x001fe20000000000 */
[----:B------:R-:W1:Y:S01]  /*0040*/  S2R R3, SR_TID.X ;  /* 0x0000000000037919 */ /* 0x000e620000002100 */
[----:B------:R-:W0:Y:S01]  /*0050*/  LDCU UR5, c[0x0][0x388] ;  /* 0x00007100ff0577ac */ /* 0x000e220008000800 */
[----:B-1----:R-:W-:-:S05]  /*0060*/  IMAD R0, R0, UR4, R3 ;  /* 0x0000000400007c24 */ /* 0x002fca000f8e0203 */
[----:B0-----:R-:W-:-:S13]  /*0070*/  ISETP.GE.AND P0, PT, R0, UR5, PT ;  /* 0x0000000500007c0c */ /* 0x001fda000bf06270 */
[----:B------:R-:W-:Y:S05]  /*0080*/  @P0 EXIT ;  /* 0x000000000000094d */ /* 0x000fea0003800000 */
[----:B------:R-:W0:Y:S01]  /*0090*/  LDCU UR4, c[0x0][0x38c] ;  /* 0x00007180ff0477ac */ /* 0x000e220008000800 */
[----:B------:R-:W-:Y:S01]  /*00a0*/  IMAD.MOV.U32 R2, RZ, RZ, 0x1 ;  /* 0x00000001ff027424 */ /* 0x000fe200078e00ff */
[----:B------:R-:W-:Y:S01]  /*00b0*/  I2F.F64 R8, R0 ;  /* 0x0000000000087312 */ /* 0x000fe20000201c00 */
[----:B------:R-:W-:Y:S01]  /*00c0*/  BSSY.RECONVERGENT B0, `(.L_x_0) ;  /* 0x0000018000007945 */ /* 0x000fe20003800200 */
[----:B------:R-:W-:Y:S01]  /*00d0*/  UMOV UR6, 0x54442d18 ;  /* 0x54442d1800067882 */ /* 0x000fe20000000000 */
[----:B------:R-:W-:-:S05]  /*00e0*/  UMOV UR7, 0x400921fb ;  /* 0x400921fb00077882 */ /* 0x000fca0000000000 */
[----:B0-----:R-:W0:Y:S08]  /*00f0*/  I2F.F64 R6, UR4 ;  /* 0x0000000400067d12 */ /* 0x001e300008201c00 */
[----:B0-----:R-:W0:Y:S02]  /*0100*/  MUFU.RCP64H R3, R7 ;  /* 0x0000000700037308 */ /* 0x001e240000001800 */
[----:B0-----:R-:W-:-:S08]  /*0110*/  DFMA R4, -R6, R2, 1 ;  /* 0x3ff000000604742b */ /* 0x001fd00000000102 */
[----:B------:R-:W-:-:S08]  /*0120*/  DFMA R4, R4, R4, R4 ;  /* 0x000000040404722b */ /* 0x000fd00000000004 */
[----:B------:R-:W-:Y:S02]  /*0130*/  DFMA R4, R2, R4, R2 ;  /* 0x000000040204722b */ /* 0x000fe40000000002 */
[----:B------:R-:W-:-:S06]  /*0140*/  DMUL R2, R8, UR6 ;  /* 0x0000000608027c28 */ /* 0x000fcc0008000000 */
[----:B------:R-:W-:Y:S02]  /*0150*/  DFMA R10, -R6, R4, 1 ;  /* 0x3ff00000060a742b */ /* 0x000fe40000000104 */
[----:B------:R-:W-:-:S06]  /*0160*/  DMUL R8, R8, R2 ;  /* 0x0000000208087228 */ /* 0x000fcc0000000000 */
[----:B------:R-:W-:-:S04]  /*0170*/  DFMA R10, R4, R10, R4 ;  /* 0x0000000a040a722b */ /* 0x000fc80000000004 */
[----:B------:R-:W-:-:S04]  /*0180*/  FSETP.GEU.AND P1, PT, |R9|, 6.5827683646048100446e-37, PT ;  /* 0x036000000900780b */ /* 0x000fc80003f2e200 */
[----:B------:R-:W-:-:S08]  /*0190*/  DMUL R2, R8, R10 ;  /* 0x0000000a08027228 */ /* 0x000fd00000000000 */
[----:B------:R-:W-:-:S08]  /*01a0*/  DFMA R4, -R6, R2, R8 ;  /* 0x000000020604722b */ /* 0x000fd00000000108 */
[----:B------:R-:W-:-:S10]  /*01b0*/  DFMA R2, R10, R4, R2 ;  /* 0x000000040a02722b */ /* 0x000fd40000000002 */
[----:B------:R-:W-:-:S05]  /*01c0*/  FFMA R4, RZ, R7, R3 ;  /* 0x00000007ff047223 */ /* 0x000fca0000000003 */
[----:B------:R-:W-:Y:S01]  /*01d0*/  FSETP.GT.AND P0, PT, |R4|, 1.469367938527859385e-39, PT ;  /* 0x001000000400780b */ /* 0x000fe20003f04200 */
[----:B------:R-:W-:-:S12]  /*01e0*/  VIADD R4, R0, UR4 ;  /* 0x0000000400047c36 */ /* 0x000fd80008000000 */
[----:B------:R-:W-:Y:S05]  /*01f0*/  @P0 BRA P1, `(.L_x_1) ;  /* 0x0000000000100947 */ /* 0x000fea0000800000 */
[----:B------:R-:W-:-:S07]  /*0200*/  MOV R0, 0x220 ;  /* 0x0000022000007802 */ /* 0x000fce0000000f00 */
[----:B------:R-:W-:Y:S05]  /*0210*/  CALL.REL.NOINC `($__internal_0_$__cuda_sm20_div_rn_f64_full) ;  /* 0x0000000800147944 */ /* 0x000fea0003c00000 */
[----:B------:R-:W-:Y:S02]  /*0220*/  IMAD.MOV.U32 R2, RZ, RZ, R12 ;  /* 0x000000ffff027224 */ /* 0x000fe400078e000c */
[----:B------:R-:W-:-:S07]  /*0230*/  IMAD.MOV.U32 R3, RZ, RZ, R13 ;  /* 0x000000ffff037224 */ /* 0x000fce00078e000d */
.L_x_1:
[----:B------:R-:W-:Y:S05]  /*0240*/  BSYNC.RECONVERGENT B0 ;  /* 0x0000000000007941 */ /* 0x000fea0003800200 */
.L_x_0:
[----:B------:R-:W-:Y:S01]  /*0250*/  DSETP.NEU.AND P0, PT, |R2|, +INF , PT ;  /* 0x7ff000000200742a */ /* 0x000fe20003f0d200 */
[----:B------:R-:W0:Y:S01]  /*0260*/  LDCU.64 UR4, c[0x0][0x358] ;  /* 0x00006b00ff0477ac */ /* 0x000e220008000a00 */
[----:B------:R-:W-:-:S12]  /*0270*/  BSSY.RECONVERGENT B0, `(.L_x_2) ;  /* 0x000001e000007945 */ /* 0x000fd80003800200 */
[----:B------:R-:W-:Y:S01]  /*0280*/  @!P0 DMUL R6, RZ, R2 ;  /* 0x00000002ff068228 */ /* 0x000fe20000000000 */
[----:B------:R-:W-:Y:S01]  /*0290*/  @!P0 IMAD.MOV.U32 R0, RZ, RZ, 0x1 ;  /* 0x00000001ff008424 */ /* 0x000fe200078e00ff */
[----:B------:R-:W-:Y:S09]  /*02a0*/  @!P0 BRA `(.L_x_3) ;  /* 0x0000000000688947 */ /* 0x000ff20003800000 */
[----:B------:R-:W-:Y:S01]  /*02b0*/  UMOV UR6, 0x6dc9c883 ;  /* 0x6dc9c88300067882 */ /* 0x000fe20000000000 */
[----:B------:R-:W-:Y:S01]  /*02c0*/  UMOV UR7, 0x3fe45f30 ;  /* 0x3fe45f3000077882 */ /* 0x000fe20000000000 */
[C---:B------:R-:W-:Y:S01]  /*02d0*/  DSETP.GE.AND P0, PT, |R2|.reuse, 2.14748364800000000000e+09, PT ;  /* 0x41e000000200742a */ /* 0x040fe20003f06200 */
[----:B------:R-:W-:Y:S01]  /*02e0*/  BSSY.RECONVERGENT B1, `(.L_x_4) ;  /* 0x0000015000017945 */ /* 0x000fe20003800200 */
[----:B------:R-:W-:Y:S01]  /*02f0*/  DMUL R8, R2, UR6 ;  /* 0x0000000602087c28 */ /* 0x000fe20008000000 */
[----:B------:R-:W-:Y:S01]  /*0300*/  UMOV UR6, 0x54442d18 ;  /* 0x54442d1800067882 */ /* 0x000fe20000000000 */
[----:B------:R-:W-:-:S04]  /*0310*/  UMOV UR7, 0x3ff921fb ;  /* 0x3ff921fb00077882 */ /* 0x000fc80000000000 */
[----:B------:R-:W1:Y:S08]  /*0320*/  F2I.F64 R0, R8 ;  /* 0x0000000800007311 */ /* 0x000e700000301100 */
[----:B-1----:R-:W1:Y:S02]  /*0330*/  I2F.F64 R6, R0 ;  /* 0x0000000000067312 */ /* 0x002e640000201c00 */
[----:B-1----:R-:W-:Y:S01]  /*0340*/  DFMA R10, R6, -UR6, R2 ;  /* 0x80000006060a7c2b */ /* 0x002fe20008000002 */
[----:B------:R-:W-:Y:S01]  /*0350*/  UMOV UR6, 0x33145c00 ;  /* 0x33145c0000067882 */ /* 0x000fe20000000000 */
[----:B------:R-:W-:-:S06]  /*0360*/  UMOV UR7, 0x3c91a626 ;  /* 0x3c91a62600077882 */ /* 0x000fcc0000000000 */
[----:B------:R-:W-:Y:S01]  /*0370*/  DFMA R10, R6, -UR6, R10 ;  /* 0x80000006060a7c2b */ /* 0x000fe2000800000a */
[----:B------:R-:W-:Y:S01]  /*0380*/  UMOV UR6, 0x252049c0 ;  /* 0x252049c000067882 */ /* 0x000fe20000000000 */
[----:B------:R-:W-:-:S06]  /*0390*/  UMOV UR7, 0x397b839a ;  /* 0x397b839a00077882 */ /* 0x000fcc0000000000 */
[----:B------:R-:W-:Y:S01]  /*03a0*/  DFMA R6, R6, -UR6, R10 ;  /* 0x8000000606067c2b */ /* 0x000fe2000800000a */
[----:B------:R-:W-:Y:S10]  /*03b0*/  @!P0 BRA `(.L_x_5) ;  /* 0x00000000001c8947 */ /* 0x000ff40003800000 */
[----:B------:R-:W-:Y:S01]  /*03c0*/  IMAD.MOV.U32 R8, RZ, RZ, R2 ;  /* 0x000000ffff087224 */ /* 0x000fe200078e0002 */
[----:B------:R-:W-:Y:S01]  /*03d0*/  MOV R0, 0x400 ;  /* 0x0000040000007802 */ /* 0x000fe20000000f00 */
[----:B------:R-:W-:-:S07]  /*03e0*/  IMAD.MOV.U32 R5, RZ, RZ, R3 ;  /* 0x000000ffff057224 */ /* 0x000fce00078e0003 */
[----:B0-----:R-:W-:Y:S05]  /*03f0*/  CALL.REL.NOINC `($_Z22vectorMultibkstar_fp16P7__half2ii$__internal_trig_reduction_slowpathd) ;  /* 0x0000000c000c7944 */ /* 0x001fea0003c00000 */
[----:B------:R-:W-:Y:S02]  /*0400*/  IMAD.MOV.U32 R0, RZ, RZ, R5 ;  /* 0x000000ffff007224 */ /* 0x000fe400078e0005 */
[----:B------:R-:W-:Y:S02]  /*0410*/  IMAD.MOV.U32 R6, RZ, RZ, R20 ;  /* 0x000000ffff067224 */ /* 0x000fe400078e0014 */
[----:B------:R-:W-:-:S07]  /*0420*/  IMAD.MOV.U32 R7, RZ, RZ, R21 ;  /* 0x000000ffff077224 */ /* 0x000fce00078e0015 */
.L_x_5:
[----:B0-----:R-:W-:Y:S05]  /*0430*/  BSYNC.RECONVERGENT B1 ;  /* 0x0000000000017941 */ /* 0x001fea0003800200 */
.L_x_4:
[----:B------:R-:W-:-:S07]  /*0440*/  VIADD R0, R0, 0x1 ;  /* 0x0000000100007836 */ /* 0x000fce0000000000 */
.L_x_3:
[----:B0-----:R-:W-:Y:S05]  /*0450*/  BSYNC.RECONVERGENT B0 ;  /* 0x0000000000007941 */ /* 0x001fea0003800200 */
.L_x_2:
[----:B------:R-:W0:Y:S01]  /*0460*/  LDCU.64 UR6, c[0x4][0x8] ;  /* 0x01000100ff0677ac */ /* 0x000e220008000a00 */
[----:B------:R-:W-:-:S05]  /*0470*/  IMAD.SHL.U32 R5, R0, 0x40, RZ ;  /* 0x0000004000057824 */ /* 0x000fca00078e00ff */
[----:B------:R-:W-:-:S04]  /*0480*/  LOP3.LUT R5, R5, 0x40, RZ, 0xc0, !PT ;  /* 0x0000004005057812 */ /* 0x000fc800078ec0ff */
[----:B0-----:R-:W-:-:S05]  /*0490*/  IADD3 R22, P0, PT, R5, UR6, RZ ;  /* 0x0000000605167c10 */ /* 0x001fca000ff1e0ff */
[----:B------:R-:W-:-:S05]  /*04a0*/  IMAD.X R23, RZ, RZ, UR7, P0 ;  /* 0x00000007ff177e24 */ /* 0x000fca00080e06ff */
[----:B------:R-:W2:Y:S04]  /*04b0*/  LDG.E.128.CONSTANT R8, desc[UR4][R22.64] ;  /* 0x0000000416087981 */ /* 0x000ea8000c1e9d00 */
[----:B------:R-:W3:Y:S04]  /*04c0*/  LDG.E.128.CONSTANT R12, desc[UR4][R22.64+0x10] ;  /* 0x00001004160c7981 */ /* 0x000ee8000c1e9d00 */
[----:B------:R-:W4:Y:S01]  /*04d0*/  LDG.E.128.CONSTANT R16, desc[UR4][R22.64+0x20] ;  /* 0x0000200416107981 */ /* 0x000f22000c1e9d00 */
[----:B------:R-:W-:Y:S01]  /*04e0*/  LOP3.LUT R5, R0, 0x1, RZ, 0xc0, !PT ;  /* 0x0000000100057812 */ /* 0x000fe200078ec0ff */
[----:B------:R-:W-:Y:S01]  /*04f0*/  IMAD.MOV.U32 R24, RZ, RZ, 0x20fd8164 ;  /* 0x20fd8164ff187424 */ /* 0x000fe200078e00ff */
[----:B------:R-:W-:Y:S01]  /*0500*/  DMUL R20, R6, R6 ;  /* 0x0000000606147228 */ /* 0x000fe20000000000 */
[----:B------:R-:W-:Y:S01]  /*0510*/  BSSY.RECONVERGENT B0, `(.L_x_6) ;  /* 0x000002d000007945 */ /* 0x000fe20003800200 */
[----:B------:R-:W-:Y:S01]  /*0520*/  ISETP.NE.U32.AND P0, PT, R5, 0x1, PT ;  /* 0x000000010500780c */ /* 0x000fe20003f05070 */
[----:B------:R-:W-:Y:S01]  /*0530*/  IMAD.MOV.U32 R5, RZ, RZ, 0x3da8ff83 ;  /* 0x3da8ff83ff057424 */ /* 0x000fe200078e00ff */
[----:B------:R-:W-:-:S02]  /*0540*/  DSETP.NEU.AND P1, PT, |R2|, +INF , PT ;  /* 0x7ff000000200742a */ /* 0x000fc40003f2d200 */
[----:B------:R-:W-:Y:S02]  /*0550*/  FSEL R24, R24, -8.06006814911005101289e+34, !P0 ;  /* 0xf9785eba18187808 */ /* 0x000fe40004000000 */
[----:B------:R-:W-:-:S06]  /*0560*/  FSEL R25, -R5, 0.11223486810922622681, !P0 ;  /* 0x3de5db6505197808 */ /* 0x000fcc0004000100 */
[----:B--2---:R-:W-:-:S08]  /*0570*/  DFMA R8, R20, R24, R8 ;  /* 0x000000181408722b */ /* 0x004fd00000000008 */
[----:B------:R-:W-:-:S08]  /*0580*/  DFMA R8, R20, R8, R10 ;  /* 0x000000081408722b */ /* 0x000fd0000000000a */
[----:B---3--:R-:W-:-:S08]  /*0590*/  DFMA R8, R20, R8, R12 ;  /* 0x000000081408722b */ /* 0x008fd0000000000c */
[----:B------:R-:W-:-:S08]  /*05a0*/  DFMA R8, R20, R8, R14 ;  /* 0x000000081408722b */ /* 0x000fd0000000000e */
[----:B----4-:R-:W-:-:S08]  /*05b0*/  DFMA R8, R20, R8, R16 ;  /* 0x000000081408722b */ /* 0x010fd00000000010 */
[----:B------:R-:W-:-:S08]  /*05c0*/  DFMA R8, R20, R8, R18 ;  /* 0x000000081408722b */ /* 0x000fd00000000012 */
[----:B------:R-:W-:Y:S02]  /*05d0*/  DFMA R6, R8, R6, R6 ;  /* 0x000000060806722b */ /* 0x000fe40000000006 */
[----:B------:R-:W-:Y:S02]  /*05e0*/  DFMA R8, R20, R8, 1 ;  /* 0x3ff000001408742b */ /* 0x000fe40000000008 */
[----:B------:R-:W-:-:S08]  /*05f0*/  @!P1 DMUL R20, RZ, R2 ;  /* 0x00000002ff149228 */ /* 0x000fd00000000000 */
[----:B------:R-:W-:Y:S02]  /*0600*/  FSEL R8, R8, R6, !P0 ;  /* 0x0000000608087208 */ /* 0x000fe40004000000 */
[----:B------:R-:W-:Y:S02]  /*0610*/  FSEL R9, R9, R7, !P0 ;  /* 0x0000000709097208 */ /* 0x000fe40004000000 */
[----:B------:R-:W-:Y:S01]  /*0620*/  LOP3.LUT P0, RZ, R0, 0x2, RZ, 0xc0, !PT ;  /* 0x0000000200ff7812 */ /* 0x000fe2000780c0ff */
[----:B------:R-:W-:-:S03]  /*0630*/  @!P1 IMAD.MOV.U32 R0, RZ, RZ, RZ ;  /* 0x000000ffff009224 */ /* 0x000fc600078e00ff */
[----:B------:R-:W-:-:S10]  /*0640*/  DADD R6, RZ, -R8 ;  /* 0x00000000ff067229 */ /* 0x000fd40000000808 */
[----:B------:R-:W-:Y:S02]  /*0650*/  FSEL R7, R9, R7, !P0 ;  /* 0x0000000709077208 */ /* 0x000fe40004000000 */
[----:B------:R-:W-:-:S04]  /*0660*/  FSEL R6, R8, R6, !P0 ;  /* 0x0000000608067208 */ /* 0x000fc80004000000 */
[----:B------:R0:W1:Y:S01]  /*0670*/  F2F.F16.F64 R7, R6 ;  /* 0x0000000600077310 */ /* 0x0000620000300800 */
[----:B------:R-:W-:Y:S05]  /*0680*/  @!P1 BRA `(.L_x_7) ;  /* 0x0000000000549947 */ /* 0x000fea0003800000 */
[----:B------:R-:W-:Y:S01]  /*0690*/  UMOV UR6, 0x6dc9c883 ;  /* 0x6dc9c88300067882 */ /* 0x000fe20000000000 */
[----:B------:R-:W-:Y:S01]  /*06a0*/  UMOV UR7, 0x3fe45f30 ;  /* 0x3fe45f3000077882 */ /* 0x000fe20000000000 */
[C---:B------:R-:W-:Y:S02]  /*06b0*/  DSETP.GE.AND P0, PT, |R2|.reuse, 2.14748364800000000000e+09, PT ;  /* 0x41e000000200742a */ /* 0x040fe40003f06200 */
[----:B------:R-:W-:Y:S01]  /*06c0*/  DMUL R8, R2, UR6 ;  /* 0x0000000602087c28 */ /* 0x000fe20008000000 */
[----:B------:R-:W-:Y:S01]  /*06d0*/  UMOV UR6, 0x54442d18 ;  /* 0x54442d1800067882 */ /* 0x000fe20000000000 */
[----:B------:R-:W-:-:S04]  /*06e0*/  UMOV UR7, 0x3ff921fb ;  /* 0x3ff921fb00077882 */ /* 0x000fc80000000000 */
[----:B------:R-:W2:Y:S08]  /*06f0*/  F2I.F64 R0, R8 ;  /* 0x0000000800007311 */ /* 0x000eb00000301100 */
[----:B--2---:R-:W2:Y:S02]  /*0700*/  I2F.F64 R20, R0 ;  /* 0x0000000000147312 */ /* 0x004ea40000201c00 */
[----:B--2---:R-:W-:Y:S01]  /*0710*/  DFMA R10, R20, -UR6, R2 ;  /* 0x80000006140a7c2b */ /* 0x004fe20008000002 */
        /* <DEDUP_REMOVED lines=10> */
[----:B01----:R-:W-:Y:S05]  /*07c0*/  CALL.REL.NOINC `($_Z22vectorMultibkstar_fp16P7__half2ii$__internal_trig_reduction_slowpathd) ;  /* 0x0000000800187944 */ /* 0x003fea0003c00000 */
[----:B------:R-:W-:-:S07]  /*07d0*/  IMAD.MOV.U32 R0, RZ, RZ, R5 ;  /* 0x000000ffff007224 */ /* 0x000fce00078e0005 */
.L_x_7:
[----:B------:R-:W-:Y:S05]  /*07e0*/  BSYNC.RECONVERGENT B0 ;  /* 0x0000000000007941 */ /* 0x000fea0003800200 */
.L_x_6:
[----:B------:R-:W2:Y:S01]  /*07f0*/  LDCU.64 UR6, c[0x4][0x8] ;  /* 0x01000100ff0677ac */ /* 0x000ea20008000a00 */
[----:B------:R-:W-:-:S05]  /*0800*/  IMAD.SHL.U32 R2, R0, 0x40, RZ ;  /* 0x0000004000027824 */ /* 0x000fca00078e00ff */
[----:B------:R-:W-:-:S04]  /*0810*/  LOP3.LUT R2, R2, 0x40, RZ, 0xc0, !PT ;  /* 0x0000004002027812 */ /* 0x000fc800078ec0ff */
[----:B--2---:R-:W-:Y:S02]  /*0820*/  IADD3 R22, P0, PT, R2, UR6, RZ ;  /* 0x0000000602167c10 */ /* 0x004fe4000ff1e0ff */
[----:B------:R-:W2:Y:S03]  /*0830*/  LDC.64 R2, c[0x0][0x380] ;  /* 0x0000e000ff027b82 */ /* 0x000ea60000000a00 */
[----:B------:R-:W-:-:S05]  /*0840*/  IMAD.X R23, RZ, RZ, UR7, P0 ;  /* 0x00000007ff177e24 */ /* 0x000fca00080e06ff */
[----:B------:R-:W3:Y:S04]  /*0850*/  LDG.E.128.CONSTANT R8, desc[UR4][R22.64] ;  /* 0x0000000416087981 */ /* 0x000ee8000c1e9d00 */
[----:B------:R-:W4:Y:S04]  /*0860*/  LDG.E.128.CONSTANT R12, desc[UR4][R22.64+0x10] ;  /* 0x00001004160c7981 */ /* 0x000f28000c1e9d00 */
[----:B------:R-:W5:Y:S01]  /*0870*/  LDG.E.128.CONSTANT R16, desc[UR4][R22.64+0x20] ;  /* 0x0000200416107981 */ /* 0x000f62000c1e9d00 */
[----:B--2---:R-:W-:-:S05]  /*0880*/  IMAD.WIDE R4, R4, 0x4, R2 ;  /* 0x0000000404047825 */ /* 0x004fca00078e0202 */
[----:B0-----:R-:W2:Y:S01]  /*0890*/  LDG.E R6, desc[UR4][R4.64] ;  /* 0x0000000404067981 */ /* 0x001ea2000c1e1900 */
[----:B------:R-:W-:Y:S01]  /*08a0*/  LOP3.LUT R2, R0, 0x1, RZ, 0xc0, !PT ;  /* 0x0000000100027812 */ /* 0x000fe200078ec0ff */
[----:B------:R-:W-:Y:S02]  /*08b0*/  IMAD.MOV.U32 R24, RZ, RZ, 0x20fd8164 ;  /* 0x20fd8164ff187424 */ /* 0x000fe400078e00ff */
[----:B------:R-:W-:Y:S01]  /*08c0*/  IMAD.MOV.U32 R25, RZ, RZ, 0x3da8ff83 ;  /* 0x3da8ff83ff197424 */ /* 0x000fe200078e00ff */
[----:B------:R-:W-:Y:S01]  /*08d0*/  ISETP.NE.U32.AND P0, PT, R2, 0x1, PT ;  /* 0x000000010200780c */ /* 0x000fe20003f05070 */
[----:B------:R-:W-:-:S03]  /*08e0*/  DMUL R2, R20, R20 ;  /* 0x0000001414027228 */ /* 0x000fc60000000000 */
[----:B------:R-:W-:Y:S02]  /*08f0*/  FSEL R24, R24, -8.06006814911005101289e+34, !P0 ;  /* 0xf9785eba18187808 */ /* 0x000fe40004000000 */
[----:B------:R-:W-:-:S06]  /*0900*/  FSEL R25, -R25, 0.11223486810922622681, !P0 ;  /* 0x3de5db6519197808 */ /* 0x000fcc0004000100 */
[----:B---3--:R-:W-:-:S08]  /*0910*/  DFMA R8, R2, R24, R8 ;  /* 0x000000180208722b */ /* 0x008fd00000000008 */
[----:B------:R-:W-:-:S08]  /*0920*/  DFMA R8, R2, R8, R10 ;  /* 0x000000080208722b */ /* 0x000fd0000000000a */
[----:B----4-:R-:W-:-:S08]  /*0930*/  DFMA R8, R2, R8, R12 ;  /* 0x000000080208722b */ /* 0x010fd0000000000c */
[----:B------:R-:W-:-:S08]  /*0940*/  DFMA R8, R2, R8, R14 ;  /* 0x000000080208722b */ /* 0x000fd0000000000e */
[----:B-----5:R-:W-:-:S08]  /*0950*/  DFMA R8, R2, R8, R16 ;  /* 0x000000080208722b */ /* 0x020fd00000000010 */
[----:B------:R-:W-:-:S08]  /*0960*/  DFMA R8, R2, R8, R18 ;  /* 0x000000080208722b */ /* 0x000fd00000000012 */
[----:B------:R-:W-:Y:S02]  /*0970*/  DFMA R20, R8, R20, R20 ;  /* 0x000000140814722b */ /* 0x000fe40000000014 */
[----:B------:R-:W-:-:S10]  /*0980*/  DFMA R2, R2, R8, 1 ;  /* 0x3ff000000202742b */ /* 0x000fd40000000008 */
[----:B------:R-:W-:Y:S02]  /*0990*/  FSEL R8, R2, R20, !P0 ;  /* 0x0000001402087208 */ /* 0x000fe40004000000 */
[----:B------:R-:W-:Y:S02]  /*09a0*/  FSEL R9, R3, R21, !P0 ;  /* 0x0000001503097208 */ /* 0x000fe40004000000 */
[----:B------:R-:W-:-:S04]  /*09b0*/  LOP3.LUT P0, RZ, R0, 0x2, RZ, 0xc0, !PT ;  /* 0x0000000200ff7812 */ /* 0x000fc8000780c0ff */
[----:B------:R-:W-:-:S10]  /*09c0*/  DADD R2, RZ, -R8 ;  /* 0x00000000ff027229 */ /* 0x000fd40000000808 */
[----:B------:R-:W-:Y:S02]  /*09d0*/  FSEL R2, R8, R2, !P0 ;  /* 0x0000000208027208 */ /* 0x000fe40004000000 */
[----:B------:R-:W-:-:S04]  /*09e0*/  FSEL R3, R9, R3, !P0 ;  /* 0x0000000309037208 */ /* 0x000fc80004000000 */
[----:B------:R-:W1:Y:S02]  /*09f0*/  F2F.F16.F64 R2, -R2 ;  /* 0x8000000200027310 */ /* 0x000e640000300800 */
[----:B-1----:R-:W-:-:S05]  /*0a00*/  PRMT R3, R2, 0x5410, R7 ;  /* 0x0000541002037816 */ /* 0x002fca0000000007 */
[----:B--2---:R-:W-:-:S04]  /*0a10*/  HMUL2 R3, R6.H1_H1, R3 ;  /* 0x0000000306037232 */ /* 0x004fc80000000c00 */
[C-C-:B------:R-:W-:Y:S02]  /*0a20*/  HFMA2 R7, R6.reuse.H0_H0, R7.H0_H0, -R3.reuse.H0_H0 ;  /* 0x2000000706077231 */ /* 0x140fe40000140803 */
[----:B------:R-:W-:-:S05]  /*0a30*/  HFMA2 R6, R6.H0_H0, R2.H0_H0, R3.H1_H1 ;  /* 0x2000000206067231 */ /* 0x000fca0000060803 */
[----:B------:R-:W-:-:S05]  /*0a40*/  PRMT R7, R7, 0x5410, R6 ;  /* 0x0000541007077816 */ /* 0x000fca0000000006 */
[----:B------:R-:W-:Y:S01]  /*0a50*/  STG.E desc[UR4][R4.64], R7 ;  /* 0x0000000704007986 */ /* 0x000fe2000c101904 */
[----:B------:R-:W-:Y:S05]  /*0a60*/  EXIT ;  /* 0x000000000000794d */ /* 0x000fea0003800000 */
        .weak           $__internal_0_$__cuda_sm20_div_rn_f64_full
        .type           $__internal_0_$__cuda_sm20_div_rn_f64_full,@function
        .size           $__internal_0_$__cuda_sm20_div_rn_f64_full,($_Z22vectorMultibkstar_fp16P7__half2ii$__internal_trig_reduction_slowpathd - $__internal_0_$__cuda_sm20_div_rn_f64_full)
$__internal_0_$__cuda_sm20_div_rn_f64_full:
[C---:B------:R-:W-:Y:S01]  /*0a70*/  FSETP.GEU.AND P0, PT, |R7|.reuse, 1.469367938527859385e-39, PT ;  /* 0x001000000700780b */ /* 0x040fe20003f0e200 */
[----:B------:R-:W-:Y:S01]  /*0a80*/  IMAD.MOV.U32 R16, RZ, RZ, 0x1 ;  /* 0x00000001ff107424 */ /* 0x000fe200078e00ff */
[----:B------:R-:W-:Y:S01]  /*0a90*/  LOP3.LUT R2, R7, 0x800fffff, RZ, 0xc0, !PT ;  /* 0x800fffff07027812 */ /* 0x000fe200078ec0ff */
[----:B------:R-:W-:Y:S01]  /*0aa0*/  BSSY.RECONVERGENT B1, `(.L_x_8) ;  /* 0x0000055000017945 */ /* 0x000fe20003800200 */
[C---:B------:R-:W-:Y:S02]  /*0ab0*/  FSETP.GEU.AND P2, PT, |R9|.reuse, 1.469367938527859385e-39, PT ;  /* 0x001000000900780b */ /* 0x040fe40003f4e200 */
[----:B------:R-:W-:Y:S01]  /*0ac0*/  LOP3.LUT R3, R2, 0x3ff00000, RZ, 0xfc, !PT ;  /* 0x3ff0000002037812 */ /* 0x000fe200078efcff */
[----:B------:R-:W-:Y:S01]  /*0ad0*/  IMAD.MOV.U32 R2, RZ, RZ, R6 ;  /* 0x000000ffff027224 */ /* 0x000fe200078e0006 */
[----:B------:R-:W-:Y:S02]  /*0ae0*/  LOP3.LUT R5, R9, 0x7ff00000, RZ, 0xc0, !PT ;  /* 0x7ff0000009057812 */ /* 0x000fe400078ec0ff */
[----:B------:R-:W-:-:S03]  /*0af0*/  LOP3.LUT R14, R7, 0x7ff00000, RZ, 0xc0, !PT ;  /* 0x7ff00000070e7812 */ /* 0x000fc600078ec0ff */
[----:B------:R-:W-:Y:S01]  /*0b00*/  @!P0 DMUL R2, R6, 8.98846567431157953865e+307 ;  /* 0x7fe0000006028828 */ /* 0x000fe20000000000 */
[----:B------:R-:W-:-:S03]  /*0b10*/  ISETP.GE.U32.AND P1, PT, R5, R14, PT ;  /* 0x0000000e0500720c */ /* 0x000fc60003f26070 */
[----:B------:R-:W-:Y:S01]  /*0b20*/  @!P2 LOP3.LUT R12, R7, 0x7ff00000, RZ, 0xc0, !PT ;  /* 0x7ff00000070ca812 */ /* 0x000fe200078ec0ff */
[----:B------:R-:W-:Y:S01]  /*0b30*/  @!P2 IMAD.MOV.U32 R18, RZ, RZ, RZ ;  /* 0x000000ffff12a224 */ /* 0x000fe200078e00ff */
[----:B------:R-:W0:Y:S02]  /*0b40*/  MUFU.RCP64H R17, R3 ;  /* 0x0000000300117308 */ /* 0x000e240000001800 */
[----:B------:R-:W-:Y:S01]  /*0b50*/  @!P2 ISETP.GE.U32.AND P3, PT, R5, R12, PT ;  /* 0x0000000c0500a20c */ /* 0x000fe20003f66070 */
[----:B------:R-:W-:-:S05]  /*0b60*/  IMAD.MOV.U32 R12, RZ, RZ, 0x1ca00000 ;  /* 0x1ca00000ff0c7424 */ /* 0x000fca00078e00ff */
[----:B------:R-:W-:-:S04]  /*0b70*/  @!P2 SEL R13, R12, 0x63400000, !P3 ;  /* 0x634000000c0da807 */ /* 0x000fc80005800000 */
[----:B------:R-:W-:-:S04]  /*0b80*/  @!P2 LOP3.LUT R13, R13, 0x80000000, R9, 0xf8, !PT ;  /* 0x800000000d0da812 */ /* 0x000fc800078ef809 */
[----:B------:R-:W-:Y:S01]  /*0b90*/  @!P2 LOP3.LUT R19, R13, 0x100000, RZ, 0xfc, !PT ;  /* 0x001000000d13a812 */ /* 0x000fe200078efcff */
[----:B0-----:R-:W-:-:S08]  /*0ba0*/  DFMA R10, R16, -R2, 1 ;  /* 0x3ff00000100a742b */ /* 0x001fd00000000802 */
[----:B------:R-:W-:-:S08]  /*0bb0*/  DFMA R10, R10, R10, R10 ;  /* 0x0000000a0a0a722b */ /* 0x000fd0000000000a */
[----:B------:R-:W-:Y:S01]  /*0bc0*/  DFMA R16, R16, R10, R16 ;  /* 0x0000000a1010722b */ /* 0x000fe20000000010 */
[----:B------:R-:W-:Y:S01]  /*0bd0*/  SEL R11, R12, 0x63400000, !P1 ;  /* 0x634000000c0b7807 */ /* 0x000fe20004800000 */
[----:B------:R-:W-:-:S03]  /*0be0*/  IMAD.MOV.U32 R10, RZ, RZ, R8 ;  /* 0x000000ffff0a7224 */ /* 0x000fc600078e0008 */
[----:B------:R-:W-:-:S03]  /*0bf0*/  LOP3.LUT R11, R11, 0x800fffff, R9, 0xf8, !PT ;  /* 0x800fffff0b0b7812 */ /* 0x000fc600078ef809 */
[----:B------:R-:W-:-:S03]  /*0c00*/  DFMA R20, R16, -R2, 1 ;  /* 0x3ff000001014742b */ /* 0x000fc60000000802 */
[----:B------:R-:W-:-:S05]  /*0c10*/  @!P2 DFMA R10, R10, 2, -R18 ;  /* 0x400000000a0aa82b */ /* 0x000fca0000000812 */
[----:B------:R-:W-:Y:S01]  /*0c20*/  DFMA R16, R16, R20, R16 ;  /* 0x000000141010722b */ /* 0x000fe20000000010 */
[----:B------:R-:W-:Y:S02]  /*0c30*/  IMAD.MOV.U32 R21, RZ, RZ, R5 ;  /* 0x000000ffff157224 */ /* 0x000fe400078e0005 */
[----:B------:R-:W-:Y:S01]  /*0c40*/  IMAD.MOV.U32 R20, RZ, RZ, R14 ;  /* 0x000000ffff147224 */ /* 0x000fe200078e000e */
[----:B------:R-:W-:Y:S02]  /*0c50*/  @!P0 LOP3.LUT R20, R3, 0x7ff00000, RZ, 0xc0, !PT ;  /* 0x7ff0000003148812 */ /* 0x000fe400078ec0ff */
[----:B------:R-:W-:Y:S02]  /*0c60*/  @!P2 LOP3.LUT R21, R11, 0x7ff00000, RZ, 0xc0, !PT ;  /* 0x7ff000000b15a812 */ /* 0x000fe400078ec0ff */
[----:B------:R-:W-:Y:S01]  /*0c70*/  DMUL R18, R16, R10 ;  /* 0x0000000a10127228 */ /* 0x000fe20000000000 */
[----:B------:R-:W-:Y:S02]  /*0c80*/  VIADD R22, R20, 0xffffffff ;  /* 0xffffffff14167836 */ /* 0x000fe40000000000 */
[----:B------:R-:W-:-:S05]  /*0c90*/  VIADD R13, R21, 0xffffffff ;  /* 0xffffffff150d7836 */ /* 0x000fca0000000000 */
[----:B------:R-:W-:Y:S01]  /*0ca0*/  DFMA R14, R18, -R2, R10 ;  /* 0x80000002120e722b */ /* 0x000fe2000000000a */
[----:B------:R-:W-:-:S04]  /*0cb0*/  ISETP.GT.U32.AND P0, PT, R13, 0x7feffffe, PT ;  /* 0x7feffffe0d00780c */ /* 0x000fc80003f04070 */
[----:B------:R-:W-:-:S03]  /*0cc0*/  ISETP.GT.U32.OR P0, PT, R22, 0x7feffffe, P0 ;  /* 0x7feffffe1600780c */ /* 0x000fc60000704470 */
[----:B------:R-:W-:-:S10]  /*0cd0*/  DFMA R14, R16, R14, R18 ;  /* 0x0000000e100e722b */ /* 0x000fd40000000012 */
[----:B------:R-:W-:Y:S05]  /*0ce0*/  @P0 BRA `(.L_x_9) ;  /* 0x00000000006c0947 */ /* 0x000fea0003800000 */
[----:B------:R-:W-:-:S04]  /*0cf0*/  LOP3.LUT R16, R7, 0x7ff00000, RZ, 0xc0, !PT ;  /* 0x7ff0000007107812 */ /* 0x000fc800078ec0ff */
[CC--:B------:R-:W-:Y:S02]  /*0d00*/  VIADDMNMX R8, R5.reuse, -R16.reuse, 0xb9600000, !PT ;  /* 0xb960000005087446 */ /* 0x0c0fe40007800910 */
[----:B------:R-:W-:Y:S02]  /*0d10*/  ISETP.GE.U32.AND P0, PT, R5, R16, PT ;  /* 0x000000100500720c */ /* 0x000fe40003f06070 */
[----:B------:R-:W-:Y:S02]  /*0d20*/  VIMNMX R8, PT, PT, R8, 0x46a00000, PT ;  /* 0x46a0000008087848 */ /* 0x000fe40003fe0100 */
[----:B------:R-:W-:-:S05]  /*0d30*/  SEL R5, R12, 0x63400000, !P0 ;  /* 0x634000000c057807 */ /* 0x000fca0004000000 */
[----:B------:R-:W-:Y:S02]  /*0d40*/  IMAD.IADD R5, R8, 0x1, -R5 ;  /* 0x0000000108057824 */ /* 0x000fe400078e0a05 */
[----:B------:R-:W-:Y:S02]  /*0d50*/  IMAD.MOV.U32 R8, RZ, RZ, RZ ;  /* 0x000000ffff087224 */ /* 0x000fe400078e00ff */
[----:B------:R-:W-:-:S06]  /*0d60*/  VIADD R9, R5, 0x7fe00000 ;  /* 0x7fe0000005097836 */ /* 0x000fcc0000000000 */
[----:B------:R-:W-:-:S10]  /*0d70*/  DMUL R12, R14, R8 ;  /* 0x000000080e0c7228 */ /* 0x000fd40000000000 */
[----:B------:R-:W-:-:S13]  /*0d80*/  FSETP.GTU.AND P0, PT, |R13|, 1.469367938527859385e-39, PT ;  /* 0x001000000d00780b */ /* 0x000fda0003f0c200 */
[----:B------:R-:W-:Y:S05]  /*0d90*/  @P0 BRA `(.L_x_10) ;  /* 0x0000000000940947 */ /* 0x000fea0003800000 */
[----:B------:R-:W-:Y:S01]  /*0da0*/  DFMA R2, R14, -R2, R10 ;  /* 0x800000020e02722b */ /* 0x000fe2000000000a */
[----:B------:R-:W-:-:S09]  /*0db0*/  IMAD.MOV.U32 R8, RZ, RZ, RZ ;  /* 0x000000ffff087224 */ /* 0x000fd200078e00ff */
[C---:B------:R-:W-:Y:S02]  /*0dc0*/  FSETP.NEU.AND P0, PT, R3.reuse, RZ, PT ;  /* 0x000000ff0300720b */ /* 0x040fe40003f0d000 */
[----:B------:R-:W-:-:S04]  /*0dd0*/  LOP3.LUT R7, R3, 0x80000000, R7, 0x48, !PT ;  /* 0x8000000003077812 */ /* 0x000fc800078e4807 */
[----:B------:R-:W-:-:S07]  /*0de0*/  LOP3.LUT R9, R7, R9, RZ, 0xfc, !PT ;  /* 0x0000000907097212 */ /* 0x000fce00078efcff */
[----:B------:R-:W-:Y:S05]  /*0df0*/  @!P0 BRA `(.L_x_10) ;  /* 0x00000000007c8947 */ /* 0x000fea0003800000 */
[----:B------:R-:W-:Y:S01]  /*0e00*/  IMAD.MOV R3, RZ, RZ, -R5 ;  /* 0x000000ffff037224 */ /* 0x000fe200078e0a05 */
[----:B------:R-:W-:Y:S01]  /*0e10*/  DMUL.RP R8, R14, R8 ;  /* 0x000000080e087228 */ /* 0x000fe20000008000 */
[----:B------:R-:W-:Y:S01]  /*0e20*/  IMAD.MOV.U32 R2, RZ, RZ, RZ ;  /* 0x000000ffff027224 */ /* 0x000fe200078e00ff */
[----:B------:R-:W-:-:S05]  /*0e30*/  IADD3 R5, PT, PT, -R5, -0x43300000, RZ ;  /* 0xbcd0000005057810 */ /* 0x000fca0007ffe1ff */
[----:B------:R-:W-:-:S03]  /*0e40*/  DFMA R2, R12, -R2, R14 ;  /* 0x800000020c02722b */ /* 0x000fc6000000000e */
[----:B------:R-:W-:-:S07]  /*0e50*/  LOP3.LUT R7, R9, R7, RZ, 0x3c, !PT ;  /* 0x0000000709077212 */ /* 0x000fce00078e3cff */
[----:B------:R-:W-:-:S04]  /*0e60*/  FSETP.NEU.AND P0, PT, |R3|, R5, PT ;  /* 0x000000050300720b */ /* 0x000fc80003f0d200 */
[----:B------:R-:W-:Y:S02]  /*0e70*/  FSEL R12, R8, R12, !P0 ;  /* 0x0000000c080c7208 */ /* 0x000fe40004000000 */
[----:B------:R-:W-:Y:S01]  /*0e80*/  FSEL R13, R7, R13, !P0 ;  /* 0x0000000d070d7208 */ /* 0x000fe20004000000 */
[----:B------:R-:W-:Y:S06]  /*0e90*/  BRA `(.L_x_10) ;  /* 0x0000000000547947 */ /* 0x000fec0003800000 */
.L_x_9:
[----:B------:R-:W-:-:S14]  /*0ea0*/  DSETP.NAN.AND P0, PT, R8, R8, PT ;  /* 0x000000080800722a */ /* 0x000fdc0003f08000 */
[----:B------:R-:W-:Y:S05]  /*0eb0*/  @P0 BRA `(.L_x_11) ;  /* 0x0000000000440947 */ /* 0x000fea0003800000 */
[----:B------:R-:W-:-:S14]  /*0ec0*/  DSETP.NAN.AND P0, PT, R6, R6, PT ;  /* 0x000000060600722a */ /* 0x000fdc0003f08000 */
[----:B------:R-:W-:Y:S05]  /*0ed0*/  @P0 BRA `(.L_x_12) ;  /* 0x0000000000300947 */ /* 0x000fea0003800000 */
[----:B------:R-:W-:Y:S01]  /*0ee0*/  ISETP.NE.AND P0, PT, R21, R20, PT ;  /* 0x000000141500720c */ /* 0x000fe20003f05270 */
[----:B------:R-:W-:Y:S02]  /*0ef0*/  IMAD.MOV.U32 R12, RZ, RZ, 0x0 ;  /* 0x00000000ff0c7424 */ /* 0x000fe400078e00ff */
[----:B------:R-:W-:-:S10]  /*0f00*/  IMAD.MOV.U32 R13, RZ, RZ, -0x80000 ;  /* 0xfff80000ff0d7424 */ /* 0x000fd400078e00ff */
[----:B------:R-:W-:Y:S05]  /*0f10*/  @!P0 BRA `(.L_x_10) ;  /* 0x0000000000348947 */ /* 0x000fea0003800000 */
[----:B------:R-:W-:Y:S02]  /*0f20*/  ISETP.NE.AND P0, PT, R21, 0x7ff00000, PT ;  /* 0x7ff000001500780c */ /* 0x000fe40003f05270 */
[----:B------:R-:W-:Y:S02]  /*0f30*/  LOP3.LUT R13, R9, 0x80000000, R7, 0x48, !PT ;  /* 0x80000000090d7812 */ /* 0x000fe400078e4807 */
[----:B------:R-:W-:-:S13]  /*0f40*/  ISETP.EQ.OR P0, PT, R20, RZ, !P0 ;  /* 0x000000ff1400720c */ /* 0x000fda0004702670 */
[----:B------:R-:W-:Y:S01]  /*0f50*/  @P0 LOP3.LUT R2, R13, 0x7ff00000, RZ, 0xfc, !PT ;  /* 0x7ff000000d020812 */ /* 0x000fe200078efcff */
[----:B------:R-:W-:Y:S02]  /*0f60*/  @!P0 IMAD.MOV.U32 R12, RZ, RZ, RZ ;  /* 0x000000ffff0c8224 */ /* 0x000fe400078e00ff */
[----:B------:R-:W-:Y:S02]  /*0f70*/  @P0 IMAD.MOV.U32 R12, RZ, RZ, RZ ;  /* 0x000000ffff0c0224 */ /* 0x000fe400078e00ff */
[----:B------:R-:W-:Y:S01]  /*0f80*/  @P0 IMAD.MOV.U32 R13, RZ, RZ, R2 ;  /* 0x000000ffff0d0224 */ /* 0x000fe200078e0002 */
[----:B------:R-:W-:Y:S06]  /*0f90*/  BRA `(.L_x_10) ;  /* 0x0000000000147947 */ /* 0x000fec0003800000 */
.L_x_12:
[----:B------:R-:W-:Y:S01]  /*0fa0*/  LOP3.LUT R13, R7, 0x80000, RZ, 0xfc, !PT ;  /* 0x00080000070d7812 */ /* 0x000fe200078efcff */
[----:B------:R-:W-:Y:S01]  /*0fb0*/  IMAD.MOV.U32 R12, RZ, RZ, R6 ;  /* 0x000000ffff0c7224 */ /* 0x000fe200078e0006 */
[----:B------:R-:W-:Y:S06]  /*0fc0*/  BRA `(.L_x_10) ;  /* 0x0000000000087947 */ /* 0x000fec0003800000 */
.L_x_11:
[----:B------:R-:W-:Y:S01]  /*0fd0*/  LOP3.LUT R13, R9, 0x80000, RZ, 0xfc, !PT ;  /* 0x00080000090d7812 */ /* 0x000fe200078efcff */
[----:B------:R-:W-:-:S07]  /*0fe0*/  IMAD.MOV.U32 R12, RZ, RZ, R8 ;  /* 0x000000ffff0c7224 */ /* 0x000fce00078e0008 */
.L_x_10:
[----:B------:R-:W-:Y:S05]  /*0ff0*/  BSYNC.RECONVERGENT B1 ;  /* 0x0000000000017941 */ /* 0x000fea0003800200 */
.L_x_8:
[----:B------:R-:W-:Y:S02]  /*1000*/  IMAD.MOV.U32 R2, RZ, RZ, R0 ;  /* 0x000000ffff027224 */ /* 0x000fe400078e0000 */
[----:B------:R-:W-:-:S04]  /*1010*/  IMAD.MOV.U32 R3, RZ, RZ, 0x0 ;  /* 0x00000000ff037424 */ /* 0x000fc800078e00ff */
[----:B------:R-:W-:Y:S05]  /*1020*/  RET.REL.NODEC R2 `(_Z22vectorMultibkstar_fp16P7__half2ii) ;  /* 0xffffffec02f47950 */ /* 0x000fea0003c3ffff */
        .type           $_Z22vectorMultibkstar_fp16P7__half2ii$__internal_trig_reduction_slowpathd,@function
        .size           $_Z22vectorMultibkstar_fp16P7__half2ii$__internal_trig_reduction_slowpathd,(.L_x_99 - $_Z22vectorMultibkstar_fp16P7__half2ii$__internal_trig_reduction_slowpathd)
$_Z22vectorMultibkstar_fp16P7__half2ii$__internal_trig_reduction_slowpathd:
[--C-:B------:R-:W-:Y:S01]  /*1030*/  SHF.R.U32.HI R6, RZ, 0x14, R5.reuse ;  /* 0x00000014ff067819 */ /* 0x100fe20000011605 */
[----:B------:R-:W-:Y:S02]  /*1040*/  IMAD.MOV.U32 R20, RZ, RZ, R8 ;  /* 0x000000ffff147224 */ /* 0x000fe400078e0008 */
[----:B------:R-:W-:Y:S01]  /*1050*/  IMAD.MOV.U32 R11, RZ, RZ, R5 ;  /* 0x000000ffff0b7224 */ /* 0x000fe200078e0005 */
[----:B------:R-:W-:Y:S01]  /*1060*/  LOP3.LUT R9, R6, 0x7ff, RZ, 0xc0, !PT ;  /* 0x000007ff06097812 */ /* 0x000fe200078ec0ff */
[----:B------:R-:W-:-:S03]  /*1070*/  IMAD.MOV.U32 R8, RZ, RZ, RZ ;  /* 0x000000ffff087224 */ /* 0x000fc600078e00ff */
[----:B------:R-:W-:-:S13]  /*1080*/  ISETP.NE.AND P0, PT, R9, 0x7ff, PT ;  /* 0x000007ff0900780c */ /* 0x000fda0003f05270 */
[----:B------:R-:W-:Y:S05]  /*1090*/  @!P0 BRA `(.L_x_13) ;  /* 0x0000000800488947 */ /* 0x000fea0003800000 */
[----:B------:R-:W-:Y:S01]  /*10a0*/  VIADD R9, R9, 0xfffffc00 ;  /* 0xfffffc0009097836 */ /* 0x000fe20000000000 */
[----:B------:R-:W-:Y:S01]  /*10b0*/  BSSY.RECONVERGENT B2, `(.L_x_14) ;  /* 0x000002f000027945 */ /* 0x000fe20003800200 */
[----:B------:R-:W-:-:S03]  /*10c0*/  CS2R R14, SRZ ;  /* 0x00000000000e7805 */ /* 0x000fc6000001ff00 */
[----:B------:R-:W-:Y:S02]  /*10d0*/  SHF.R.U32.HI R8, RZ, 0x6, R9 ;  /* 0x00000006ff087819 */ /* 0x000fe40000011609 */
[----:B------:R-:W-:Y:S02]  /*10e0*/  ISETP.GE.U32.AND P0, PT, R9, 0x80, PT ;  /* 0x000000800900780c */ /* 0x000fe40003f06070 */
[C---:B------:R-:W-:Y:S02]  /*10f0*/  IADD3 R9, PT, PT, -R8.reuse, 0x13, RZ ;  /* 0x0000001308097810 */ /* 0x040fe40007ffe1ff */
[----:B------:R-:W-:Y:S02]  /*1100*/  IADD3 R21, PT, PT, -R8, 0xf, RZ ;  /* 0x0000000f08157810 */ /* 0x000fe40007ffe1ff */
[----:B------:R-:W-:-:S04]  /*1110*/  SEL R9, R9, 0x12, P0 ;  /* 0x0000001209097807 */ /* 0x000fc80000000000 */
[----:B------:R-:W-:-:S13]  /*1120*/  ISETP.GE.AND P0, PT, R21, R9, PT ;  /* 0x000000091500720c */ /* 0x000fda0003f06270 */
[----:B------:R-:W-:Y:S05]  /*1130*/  @P0 BRA `(.L_x_15) ;  /* 0x0000000000980947 */ /* 0x000fea0003800000 */
[----:B------:R-:W0:Y:S01]  /*1140*/  LDC.64 R12, c[0x0][0x358] ;  /* 0x0000d600ff0c7b82 */ /* 0x000e220000000a00 */
[C---:B------:R-:W-:Y:S01]  /*1150*/  SHF.L.U64.HI R10, R20.reuse, 0xb, R11 ;  /* 0x0000000b140a7819 */ /* 0x040fe2000001020b */
[----:B------:R-:W-:Y:S01]  /*1160*/  BSSY.RECONVERGENT B3, `(.L_x_16) ;  /* 0x0000022000037945 */ /* 0x000fe20003800200 */
[----:B------:R-:W-:Y:S01]  /*1170*/  IMAD.SHL.U32 R11, R20, 0x800, RZ ;  /* 0x00000800140b7824 */ /* 0x000fe200078e00ff */
[----:B------:R-:W-:Y:S01]  /*1180*/  IADD3 R19, PT, PT, RZ, -R8, -R9 ;  /* 0x80000008ff137210 */ /* 0x000fe20007ffe809 */
[----:B------:R-:W-:Y:S01]  /*1190*/  IMAD.MOV.U32 R18, RZ, RZ, RZ ;  /* 0x000000ffff127224 */ /* 0x000fe200078e00ff */
[----:B------:R-:W-:Y:S02]  /*11a0*/  CS2R R14, SRZ ;  /* 0x00000000000e7805 */ /* 0x000fe4000001ff00 */
[----:B------:R-:W-:-:S07]  /*11b0*/  LOP3.LUT R10, R10, 0x80000000, RZ, 0xfc, !PT ;  /* 0x800000000a0a7812 */ /* 0x000fce00078efcff */
.L_x_17:
[----:B------:R-:W1:Y:S01]  /*11c0*/  LDC.64 R16, c[0x4][RZ] ;  /* 0x01000000ff107b82 */ /* 0x000e620000000a00 */
[----:B0-----:R-:W-:Y:S02]  /*11d0*/  R2UR UR6, R12 ;  /* 0x000000000c0672ca */ /* 0x001fe400000e0000 */
[----:B------:R-:W-:Y:S01]  /*11e0*/  R2UR UR7, R13 ;  /* 0x000000000d0772ca */ /* 0x000fe200000e0000 */
[----:B-1----:R-:W-:-:S12]  /*11f0*/  IMAD.WIDE R16, R21, 0x8, R16 ;  /* 0x0000000815107825 */ /* 0x002fd800078e0210 */
[----:B------:R-:W2:Y:S01]  /*1200*/  LDG.E.64.CONSTANT R16, desc[UR6][R16.64] ;  /* 0x0000000610107981 */ /* 0x000ea2000c1e9b00 */
[----:B------:R-:W-:Y:S02]  /*1210*/  VIADD R19, R19, 0x1 ;  /* 0x0000000113137836 */ /* 0x000fe40000000000 */
[----:B------:R-:W-:Y:S02]  /*1220*/  VIADD R21, R21, 0x1 ;  /* 0x0000000115157836 */ /* 0x000fe40000000000 */
[----:B--2---:R-:W-:-:S04]  /*1230*/  IMAD.WIDE.U32 R14, P2, R16, R11, R14 ;  /* 0x0000000b100e7225 */ /* 0x004fc8000784000e */
[----:B------:R-:W-:Y:S02]  /*1240*/  IMAD R23, R16, R10, RZ ;  /* 0x0000000a10177224 */ /* 0x000fe400078e02ff */
[CC--:B------:R-:W-:Y:S02]  /*1250*/  IMAD R20, R17.reuse, R11.reuse, RZ ;  /* 0x0000000b11147224 */ /* 0x0c0fe400078e02ff */
[----:B------:R-:W-:Y:S01]  /*1260*/  IMAD.HI.U32 R25, R17, R11, RZ ;  /* 0x0000000b11197227 */ /* 0x000fe200078e00ff */
[----:B------:R-:W-:-:S03]  /*1270*/  IADD3 R15, P0, PT, R23, R15, RZ ;  /* 0x0000000f170f7210 */ /* 0x000fc60007f1e0ff */
[----:B------:R-:W-:Y:S01]  /*1280*/  IMAD R23, R18, 0x8, R1 ;  /* 0x0000000812177824 */ /* 0x000fe200078e0201 */
[----:B------:R-:W-:Y:S01]  /*1290*/  IADD3 R15, P1, PT, R20, R15, RZ ;  /* 0x0000000f140f7210 */ /* 0x000fe20007f3e0ff */
[----:B------:R-:W-:-:S04]  /*12a0*/  IMAD.HI.U32 R20, R16, R10, RZ ;  /* 0x0000000a10147227 */ /* 0x000fc800078e00ff */
[----:B------:R-:W-:Y:S01]  /*12b0*/  IMAD.X R16, RZ, RZ, R20, P2 ;  /* 0x000000ffff107224 */ /* 0x000fe200010e0614 */
[----:B------:R0:W-:Y:S01]  /*12c0*/  STL.64 [R23], R14 ;  /* 0x0000000e17007387 */ /* 0x0001e20000100a00 */
[----:B------:R-:W-:-:S03]  /*12d0*/  IMAD.HI.U32 R20, R17, R10, RZ ;  /* 0x0000000a11147227 */ /* 0x000fc600078e00ff */
[----:B------:R-:W-:Y:S01]  /*12e0*/  IADD3.X R16, P0, PT, R25, R16, RZ, P0, !PT ;  /* 0x0000001019107210 */ /* 0x000fe2000071e4ff */
[----:B------:R-:W-:Y:S02]  /*12f0*/  IMAD R17, R17, R10, RZ ;  /* 0x0000000a11117224 */ /* 0x000fe400078e02ff */
[----:B------:R-:W-:-:S03]  /*1300*/  VIADD R18, R18, 0x1 ;  /* 0x0000000112127836 */ /* 0x000fc60000000000 */
[----:B------:R-:W-:Y:S01]  /*1310*/  IADD3.X R17, P1, PT, R17, R16, RZ, P1, !PT ;  /* 0x0000001011117210 */ /* 0x000fe20000f3e4ff */
[----:B------:R-:W-:Y:S01]  /*1320*/  IMAD.X R16, RZ, RZ, R20, P0 ;  /* 0x000000ffff107224 */ /* 0x000fe200000e0614 */
[----:B------:R-:W-:-:S03]  /*1330*/  ISETP.NE.AND P0, PT, R19, -0xf, PT ;  /* 0xfffffff11300780c */ /* 0x000fc60003f05270 */
[----:B------:R-:W-:Y:S02]  /*1340*/  IMAD.X R16, RZ, RZ, R16, P1 ;  /* 0x000000ffff107224 */ /* 0x000fe400008e0610 */
[----:B0-----:R-:W-:Y:S02]  /*1350*/  IMAD.MOV.U32 R14, RZ, RZ, R17 ;  /* 0x000000ffff0e7224 */ /* 0x001fe400078e0011 */
[----:B------:R-:W-:-:S06]  /*1360*/  IMAD.MOV.U32 R15, RZ, RZ, R16 ;  /* 0x000000ffff0f7224 */ /* 0x000fcc00078e0010 */
[----:B------:R-:W-:Y:S05]  /*1370*/  @P0 BRA `(.L_x_17) ;  /* 0xfffffffc00900947 */ /* 0x000fea000383ffff */
[----:B------:R-:W-:Y:S05]  /*1380*/  BSYNC.RECONVERGENT B3 ;  /* 0x0000000000037941 */ /* 0x000fea0003800200 */
.L_x_16:
[----:B------:R-:W-:-:S07]  /*1390*/  IMAD.MOV.U32 R21, RZ, RZ, R9 ;  /* 0x000000ffff157224 */ /* 0x000fce00078e0009 */
.L_x_15:
[----:B------:R-:W-:Y:S05]  /*13a0*/  BSYNC.RECONVERGENT B2 ;  /* 0x0000000000027941 */ /* 0x000fea0003800200 */
.L_x_14:
[----:B------:R-:W-:Y:S01]  /*13b0*/  LOP3.LUT P0, R25, R6, 0x3f, RZ, 0xc0, !PT ;  /* 0x0000003f06197812 */ /* 0x000fe2000780c0ff */
[----:B------:R-:W-:-:S04]  /*13c0*/  IMAD.IADD R8, R8, 0x1, R21 ;  /* 0x0000000108087824 */ /* 0x000fc800078e0215 */
[----:B------:R-:W-:-:S05]  /*13d0*/  IMAD.U32 R27, R8, 0x8, R1 ;  /* 0x00000008081b7824 */ /* 0x000fca00078e0001 */
[----:B------:R0:W-:Y:S04]  /*13e0*/  STL.64 [R27+-0x78], R14 ;  /* 0xffff880e1b007387 */ /* 0x0001e80000100a00 */
[----:B------:R-:W2:Y:S04]  /*13f0*/  @P0 LDL.64 R16, [R1+0x8] ;  /* 0x0000080001100983 */ /* 0x000ea80000100a00 */
[----:B------:R-:W3:Y:S04]  /*1400*/  LDL.64 R10, [R1+0x10] ;  /* 0x00001000010a7983 */ /* 0x000ee80000100a00 */
[----:B------:R-:W0:Y:S01]  /*1410*/  LDL.64 R8, [R1+0x18] ;  /* 0x0000180001087983 */ /* 0x000e220000100a00 */
[----:B------:R-:W-:Y:S01]  /*1420*/  @P0 LOP3.LUT R6, R25, 0x3f, RZ, 0x3c, !PT ;  /* 0x0000003f19060812 */ /* 0x000fe200078e3cff */
[----:B------:R-:W-:Y:S01]  /*1430*/  BSSY.RECONVERGENT B2, `(.L_x_18) ;  /* 0x0000034000027945 */ /* 0x000fe20003800200 */
[----:B--2---:R-:W-:-:S02]  /*1440*/  @P0 SHF.R.U64 R13, R16, 0x1, R17 ;  /* 0x00000001100d0819 */ /* 0x004fc40000001211 */
[----:B------:R-:W-:Y:S02]  /*1450*/  @P0 SHF.R.U32.HI R17, RZ, 0x1, R17 ;  /* 0x00000001ff110819 */ /* 0x000fe40000011611 */
[--C-:B---3--:R-:W-:Y:S02]  /*1460*/  @P0 SHF.R.U32.HI R23, RZ, 0x1, R11.reuse ;  /* 0x00000001ff170819 */ /* 0x108fe4000001160b */
[C---:B------:R-:W-:Y:S02]  /*1470*/  @P0 SHF.R.U64 R21, R10.reuse, 0x1, R11 ;  /* 0x000000010a150819 */ /* 0x040fe4000000120b */
[CC--:B------:R-:W-:Y:S02]  /*1480*/  @P0 SHF.L.U32 R19, R10.reuse, R25.reuse, RZ ;  /* 0x000000190a130219 */ /* 0x0c0fe400000006ff */
[----:B------:R-:W-:Y:S02]  /*1490*/  @P0 SHF.R.U64 R12, R13, R6, R17 ;  /* 0x000000060d0c0219 */ /* 0x000fe40000001211 */
[----:B------:R-:W-:-:S02]  /*14a0*/  @P0 SHF.L.U64.HI R16, R10, R25, R11 ;  /* 0x000000190a100219 */ /* 0x000fc4000001020b */
[-C--:B------:R-:W-:Y:S02]  /*14b0*/  @P0 SHF.R.U32.HI R13, RZ, R6.reuse, R17 ;  /* 0x00000006ff0d0219 */ /* 0x080fe40000011611 */
[----:B0-----:R-:W-:Y:S02]  /*14c0*/  @P0 SHF.L.U32 R14, R8, R25, RZ ;  /* 0x00000019080e0219 */ /* 0x001fe400000006ff */
[----:B------:R-:W-:Y:S02]  /*14d0*/  @P0 SHF.R.U64 R21, R21, R6, R23 ;  /* 0x0000000615150219 */ /* 0x000fe40000001217 */
[----:B------:R-:W-:Y:S02]  /*14e0*/  @P0 LOP3.LUT R10, R19, R12, RZ, 0xfc, !PT ;  /* 0x0000000c130a0212 */ /* 0x000fe400078efcff */
[----:B------:R-:W-:Y:S02]  /*14f0*/  @P0 LOP3.LUT R11, R16, R13, RZ, 0xfc, !PT ;  /* 0x0000000d100b0212 */ /* 0x000fe400078efcff */
[----:B------:R-:W-:-:S02]  /*1500*/  @P0 SHF.L.U64.HI R25, R8, R25, R9 ;  /* 0x0000001908190219 */ /* 0x000fc40000010209 */
[----:B------:R-:W-:Y:S01]  /*1510*/  @P0 LOP3.LUT R8, R14, R21, RZ, 0xfc, !PT ;  /* 0x000000150e080212 */ /* 0x000fe200078efcff */
[C---:B------:R-:W-:Y:S01]  /*1520*/  IMAD.SHL.U32 R14, R10.reuse, 0x4, RZ ;  /* 0x000000040a0e7824 */ /* 0x040fe200078e00ff */
[----:B------:R-:W-:Y:S02]  /*1530*/  @P0 SHF.R.U32.HI R6, RZ, R6, R23 ;  /* 0x00000006ff060219 */ /* 0x000fe40000011617 */
[----:B------:R-:W-:Y:S02]  /*1540*/  SHF.L.U64.HI R15, R10, 0x2, R11 ;  /* 0x000000020a0f7819 */ /* 0x000fe4000001020b */
[----:B------:R-:W-:Y:S02]  /*1550*/  @P0 LOP3.LUT R9, R25, R6, RZ, 0xfc, !PT ;  /* 0x0000000619090212 */ /* 0x000fe400078efcff */
[----:B------:R-:W-:Y:S02]  /*1560*/  SHF.L.W.U32.HI R11, R11, 0x2, R8 ;  /* 0x000000020b0b7819 */ /* 0x000fe40000010e08 */
[----:B------:R-:W-:-:S02]  /*1570*/  IADD3 RZ, P0, PT, RZ, -R14, RZ ;  /* 0x8000000effff7210 */ /* 0x000fc40007f1e0ff */
[----:B------:R-:W-:Y:S02]  /*1580*/  LOP3.LUT R6, RZ, R15, RZ, 0x33, !PT ;  /* 0x0000000fff067212 */ /* 0x000fe400078e33ff */
[----:B------:R-:W-:Y:S02]  /*1590*/  SHF.L.W.U32.HI R8, R8, 0x2, R9 ;  /* 0x0000000208087819 */ /* 0x000fe40000010e09 */
[----:B------:R-:W-:Y:S02]  /*15a0*/  LOP3.LUT R10, RZ, R11, RZ, 0x33, !PT ;  /* 0x0000000bff0a7212 */ /* 0x000fe400078e33ff */
[----:B------:R-:W-:Y:S02]  /*15b0*/  IADD3.X R12, P0, PT, RZ, R6, RZ, P0, !PT ;  /* 0x00000006ff0c7210 */ /* 0x000fe4000071e4ff */
[----:B------:R-:W-:Y:S02]  /*15c0*/  LOP3.LUT R13, RZ, R8, RZ, 0x33, !PT ;  /* 0x00000008ff0d7212 */ /* 0x000fe400078e33ff */
[----:B------:R-:W-:-:S02]  /*15d0*/  IADD3.X R6, P1, PT, RZ, R10, RZ, P0, !PT ;  /* 0x0000000aff067210 */ /* 0x000fc4000073e4ff */
[----:B------:R-:W-:-:S03]  /*15e0*/  ISETP.GT.U32.AND P2, PT, R11, -0x1, PT ;  /* 0xffffffff0b00780c */ /* 0x000fc60003f44070 */
[----:B------:R-:W-:Y:S01]  /*15f0*/  IMAD.X R13, RZ, RZ, R13, P1 ;  /* 0x000000ffff0d7224 */ /* 0x000fe200008e060d */
[----:B------:R-:W-:-:S04]  /*1600*/  ISETP.GT.AND.EX P0, PT, R8, -0x1, PT, P2 ;  /* 0xffffffff0800780c */ /* 0x000fc80003f04320 */
[----:B------:R-:W-:Y:S02]  /*1610*/  SEL R10, R8, R13, P0 ;  /* 0x0000000d080a7207 */ /* 0x000fe40000000000 */
[----:B------:R-:W-:Y:S02]  /*1620*/  SEL R19, R11, R6, P0 ;  /* 0x000000060b137207 */ /* 0x000fe40000000000 */
[----:B------:R-:W-:Y:S02]  /*1630*/  ISETP.NE.U32.AND P1, PT, R10, RZ, PT ;  /* 0x000000ff0a00720c */ /* 0x000fe40003f25070 */
[----:B------:R-:W-:Y:S02]  /*1640*/  SEL R15, R15, R12, P0 ;  /* 0x0000000c0f0f7207 */ /* 0x000fe40000000000 */
[----:B------:R-:W-:Y:S01]  /*1650*/  SEL R11, R19, R10, !P1 ;  /* 0x0000000a130b7207 */ /* 0x000fe20004800000 */
[----:B------:R-:W-:-:S05]  /*1660*/  @!P0 IMAD.MOV R14, RZ, RZ, -R14 ;  /* 0x000000ffff0e8224 */ /* 0x000fca00078e0a0e */
[----:B------:R-:W0:Y:S02]  /*1670*/  FLO.U32 R11, R11 ;  /* 0x0000000b000b7300 */ /* 0x000e2400000e0000 */
[C---:B0-----:R-:W-:Y:S02]  /*1680*/  IADD3 R13, PT, PT, -R11.reuse, 0x1f, RZ ;  /* 0x0000001f0b0d7810 */ /* 0x041fe40007ffe1ff */
[----:B------:R-:W-:-:S03]  /*1690*/  IADD3 R6, PT, PT, -R11, 0x3f, RZ ;  /* 0x0000003f0b067810 */ /* 0x000fc60007ffe1ff */
[----:B------:R-:W-:-:S05]  /*16a0*/  @P1 IMAD.MOV R6, RZ, RZ, R13 ;  /* 0x000000ffff061224 */ /* 0x000fca00078e020d */
[----:B------:R-:W-:-:S13]  /*16b0*/  ISETP.NE.AND P1, PT, R6, RZ, PT ;  /* 0x000000ff0600720c */ /* 0x000fda0003f25270 */
[----:B------:R-:W-:Y:S05]  /*16c0*/  @!P1 BRA `(.L_x_19) ;  /* 0x0000000000289947 */ /* 0x000fea0003800000 */
[--C-:B------:R-:W-:Y:S02]  /*16d0*/  SHF.R.U64 R13, R14, 0x1, R15.reuse ;  /* 0x000000010e0d7819 */ /* 0x100fe4000000120f */
[C---:B------:R-:W-:Y:S02]  /*16e0*/  LOP3.LUT R11, R6.reuse, 0x3f, RZ, 0xc0, !PT ;  /* 0x0000003f060b7812 */ /* 0x040fe400078ec0ff */
[----:B------:R-:W-:Y:S02]  /*16f0*/  SHF.R.U32.HI R15, RZ, 0x1, R15 ;  /* 0x00000001ff0f7819 */ /* 0x000fe4000001160f */
[----:B------:R-:W-:Y:S02]  /*1700*/  LOP3.LUT R12, R6, 0x3f, RZ, 0xc, !PT ;  /* 0x0000003f060c7812 */ /* 0x000fe400078e0cff */
[CC--:B------:R-:W-:Y:S02]  /*1710*/  SHF.L.U64.HI R17, R19.reuse, R11.reuse, R10 ;  /* 0x0000000b13117219 */ /* 0x0c0fe4000001020a */
[----:B------:R-:W-:-:S02]  /*1720*/  SHF.L.U32 R11, R19, R11, RZ ;  /* 0x0000000b130b7219 */ /* 0x000fc400000006ff */
[-CC-:B------:R-:W-:Y:S02]  /*1730*/  SHF.R.U64 R10, R13, R12.reuse, R15.reuse ;  /* 0x0000000c0d0a7219 */ /* 0x180fe4000000120f */
[----:B------:R-:W-:Y:S02]  /*1740*/  SHF.R.U32.HI R12, RZ, R12, R15 ;  /* 0x0000000cff0c7219 */ /* 0x000fe4000001160f */
[----:B------:R-:W-:Y:S02]  /*1750*/  LOP3.LUT R19, R11, R10, RZ, 0xfc, !PT ;  /* 0x0000000a0b137212 */ /* 0x000fe400078efcff */
[----:B------:R-:W-:-:S07]  /*1760*/  LOP3.LUT R10, R17, R12, RZ, 0xfc, !PT ;  /* 0x0000000c110a7212 */ /* 0x000fce00078efcff */
.L_x_19:
[----:B------:R-:W-:Y:S05]  /*1770*/  BSYNC.RECONVERGENT B2 ;  /* 0x0000000000027941 */ /* 0x000fea0003800200 */
.L_x_18:
[----:B------:R-:W-:-:S04]  /*1780*/  IMAD.WIDE.U32 R14, R19, 0x2168c235, RZ ;  /* 0x2168c235130e7825 */ /* 0x000fc800078e00ff */
[----:B------:R-:W-:Y:S01]  /*1790*/  IMAD.MOV.U32 R12, RZ, RZ, R15 ;  /* 0x000000ffff0c7224 */ /* 0x000fe200078e000f */
[----:B------:R-:W-:Y:S01]  /*17a0*/  IADD3 RZ, P1, PT, R14, R14, RZ ;  /* 0x0000000e0eff7210 */ /* 0x000fe20007f3e0ff */
[----:B------:R-:W-:Y:S02]  /*17b0*/  IMAD.MOV.U32 R13, RZ, RZ, RZ ;  /* 0x000000ffff0d7224 */ /* 0x000fe400078e00ff */
[----:B------:R-:W-:-:S04]  /*17c0*/  IMAD.HI.U32 R11, R10, -0x36f0255e, RZ ;  /* 0xc90fdaa20a0b7827 */ /* 0x000fc800078e00ff */
[----:B------:R-:W-:-:S04]  /*17d0*/  IMAD.WIDE.U32 R12, R19, -0x36f0255e, R12 ;  /* 0xc90fdaa2130c7825 */ /* 0x000fc800078e000c */
[C---:B------:R-:W-:Y:S02]  /*17e0*/  IMAD R15, R10.reuse, -0x36f0255e, RZ ;  /* 0xc90fdaa20a0f7824 */ /* 0x040fe400078e02ff */
[----:B------:R-:W-:-:S04]  /*17f0*/  IMAD.WIDE.U32 R12, P2, R10, 0x2168c235, R12 ;  /* 0x2168c2350a0c7825 */ /* 0x000fc8000784000c */
[----:B------:R-:W-:Y:S01]  /*1800*/  IMAD.X R10, RZ, RZ, R11, P2 ;  /* 0x000000ffff0a7224 */ /* 0x000fe200010e060b */
[----:B------:R-:W-:Y:S02]  /*1810*/  IADD3 R11, P2, PT, R15, R13, RZ ;  /* 0x0000000d0f0b7210 */ /* 0x000fe40007f5e0ff */
[----:B------:R-:W-:Y:S02]  /*1820*/  IADD3.X RZ, P1, PT, R12, R12, RZ, P1, !PT ;  /* 0x0000000c0cff7210 */ /* 0x000fe40000f3e4ff */
[C---:B------:R-:W-:Y:S01]  /*1830*/  ISETP.GT.U32.AND P3, PT, R11.reuse, RZ, PT ;  /* 0x000000ff0b00720c */ /* 0x040fe20003f64070 */
[----:B------:R-:W-:Y:S01]  /*1840*/  IMAD.X R10, RZ, RZ, R10, P2 ;  /* 0x000000ffff0a7224 */ /* 0x000fe200010e060a */
[----:B------:R-:W-:-:S04]  /*1850*/  IADD3.X R12, P2, PT, R11, R11, RZ, P1, !PT ;  /* 0x0000000b0b0c7210 */ /* 0x000fc80000f5e4ff */
[C---:B------:R-:W-:Y:S01]  /*1860*/  ISETP.GT.AND.EX P1, PT, R10.reuse, RZ, PT, P3 ;  /* 0x000000ff0a00720c */ /* 0x040fe20003f24330 */
[----:B------:R-:W-:-:S03]  /*1870*/  IMAD.X R13, R10, 0x1, R10, P2 ;  /* 0x000000010a0d7824 */ /* 0x000fc600010e060a */
[----:B------:R-:W-:Y:S02]  /*1880*/  SEL R12, R12, R11, P1 ;  /* 0x0000000b0c0c7207 */ /* 0x000fe40000800000 */
[----:B------:R-:W-:Y:S02]  /*1890*/  SEL R11, R13, R10, P1 ;  /* 0x0000000a0d0b7207 */ /* 0x000fe40000800000 */
[----:B------:R-:W-:Y:S02]  /*18a0*/  IADD3 R10, P2, PT, R12, 0x1, RZ ;  /* 0x000000010c0a7810 */ /* 0x000fe40007f5e0ff */
[----:B------:R-:W-:Y:S02]  /*18b0*/  SEL R13, RZ, 0xffffffff, !P1 ;  /* 0xffffffffff0d7807 */ /* 0x000fe40004800000 */
[----:B------:R-:W-:Y:S01]  /*18c0*/  LOP3.LUT P1, R5, R5, 0x80000000, RZ, 0xc0, !PT ;  /* 0x8000000005057812 */ /* 0x000fe2000782c0ff */
[----:B------:R-:W-:Y:S02]  /*18d0*/  IMAD.X R11, RZ, RZ, R11, P2 ;  /* 0x000000ffff0b7224 */ /* 0x000fe400010e060b */
[----:B------:R-:W-:Y:S01]  /*18e0*/  IMAD.IADD R6, R13, 0x1, -R6 ;  /* 0x000000010d067824 */ /* 0x000fe200078e0a06 */
[----:B------:R-:W-:-:S02]  /*18f0*/  SHF.R.U32.HI R13, RZ, 0x1e, R9 ;  /* 0x0000001eff0d7819 */ /* 0x000fc40000011609 */
[----:B------:R-:W-:Y:S01]  /*1900*/  SHF.R.U64 R10, R10, 0xa, R11 ;  /* 0x0000000a0a0a7819 */ /* 0x000fe2000000120b */
[----:B------:R-:W-:Y:S01]  /*1910*/  IMAD.SHL.U32 R6, R6, 0x100000, RZ ;  /* 0x0010000006067824 */ /* 0x000fe200078e00ff */
[----:B------:R-:W-:Y:S02]  /*1920*/  LEA.HI R8, R8, R13, RZ, 0x1 ;  /* 0x0000000d08087211 */ /* 0x000fe400078f08ff */
[----:B------:R-:W-:Y:S02]  /*1930*/  IADD3 R10, P2, PT, R10, 0x1, RZ ;  /* 0x000000010a0a7810 */ /* 0x000fe40007f5e0ff */
[----:B------:R-:W-:Y:S01]  /*1940*/  @!P0 LOP3.LUT R5, R5, 0x80000000, RZ, 0x3c, !PT ;  /* 0x8000000005058812 */ /* 0x000fe200078e3cff */
[----:B------:R-:W-:Y:S01]  /*1950*/  @P1 IMAD.MOV R8, RZ, RZ, -R8 ;  /* 0x000000ffff081224 */ /* 0x000fe200078e0a08 */
[----:B------:R-:W-:-:S04]  /*1960*/  LEA.HI.X R11, R11, RZ, RZ, 0x16, P2 ;  /* 0x000000ff0b0b7211 */ /* 0x000fc800010fb4ff */
[--C-:B------:R-:W-:Y:S02]  /*1970*/  SHF.R.U64 R10, R10, 0x1, R11.reuse ;  /* 0x000000010a0a7819 */ /* 0x100fe4000000120b */
[----:B------:R-:W-:Y:S02]  /*1980*/  SHF.R.U32.HI R9, RZ, 0x1, R11 ;  /* 0x00000001ff097819 */ /* 0x000fe4000001160b */
[----:B------:R-:W-:-:S04]  /*1990*/  IADD3 R20, P2, P3, RZ, RZ, R10 ;  /* 0x000000ffff147210 */ /* 0x000fc80007b5e00a */
[----:B------:R-:W-:-:S04]  /*19a0*/  IADD3.X R6, PT, PT, R6, 0x3fe00000, R9, P2, P3 ;  /* 0x3fe0000006067810 */ /* 0x000fc800017e6409 */
[----:B------:R-:W-:-:S07]  /*19b0*/  LOP3.LUT R11, R6, R5, RZ, 0xfc, !PT ;  /* 0x00000005060b7212 */ /* 0x000fce00078efcff */
.L_x_13:
[----:B------:R-:W-:Y:S02]  /*19c0*/  IMAD.MOV.U32 R5, RZ, RZ, R8 ;  /* 0x000000ffff057224 */ /* 0x000fe400078e0008 */
[----:B------:R-:W-:Y:S02]  /*19d0*/  IMAD.MOV.U32 R8, RZ, RZ, R0 ;  /* 0x000000ffff087224 */ /* 0x000fe400078e0000 */
[----:B------:R-:W-:Y:S02]  /*19e0*/  IMAD.MOV.U32 R9, RZ, RZ, 0x0 ;  /* 0x00000000ff097424 */ /* 0x000fe400078e00ff */
[----:B------:R-:W-:Y:S02]  /*19f0*/  IMAD.MOV.U32 R21, RZ, RZ, R11 ;  /* 0x000000ffff157224 */ /* 0x000fe400078e000b */
[----:B------:R-:W-:Y:S05]  /*1a00*/  RET.REL.NODEC R8 `(_Z22vectorMultibkstar_fp16P7__half2ii) ;  /* 0xffffffe4087c7950 */ /* 0x000fea0003c3ffff */
.L_x_20:
[----:B------:R-:W-:-:S00]  /*1a10*/  BRA `(.L_x_20) ;  /* 0xfffffffc00fc7947 */ /* 0x000fc0000383ffff */
[----:B------:R-:W-:-:S00]  /*1a20*/  NOP ;  /* 0x0000000000007918 */ /* 0x000fc00000000000 */
        /* <DEDUP_REMOVED lines=13> */
.L_x_99:


//--------------------- .text._Z18vectorMultibkstar2P6float2ii --------------------------
	.section	.text._Z18vectorMultibkstar2P6float2ii,"ax",@progbits
	.align	128
        .global         _Z18vectorMultibkstar2P6float2ii
        .type           _Z18vectorMultibkstar2P6float2ii,@function
        .size           _Z18vectorMultibkstar2P6float2ii,(.L_x_101 - _Z18vectorMultibkstar2P6float2ii)
        .other          _Z18vectorMultibkstar2P6float2ii,@"STO_CUDA_ENTRY STV_DEFAULT"
_Z18vectorMultibkstar2P6float2ii:
.text._Z18vectorMultibkstar2P6float2ii:
        /* <DEDUP_REMOVED lines=33> */
[----:B------:R-:W-:Y:S05]  /*0210*/  CALL.REL.NOINC `($__internal_1_$__cuda_sm20_div_rn_f64_full) ;  /* 0x0000000800107944 */ /* 0x000fea0003c00000 */
[----:B------:R-:W-:Y:S02]  /*0220*/  IMAD.MOV.U32 R2, RZ, RZ, R12 ;  /* 0x000000ffff027224 */ /* 0x000fe400078e000c */
[----:B------:R-:W-:-:S07]  /*0230*/  IMAD.MOV.U32 R3, RZ, RZ, R13 ;  /* 0x000000ffff037224 */ /* 0x000fce00078e000d */
.L_x_22:
[----:B------:R-:W-:Y:S05]  /*0240*/  BSYNC.RECONVERGENT B0 ;  /* 0x0000000000007941 */ /* 0x000fea0003800200 */
.L_x_21:
        /* <DEDUP_REMOVED lines=26> */
[----:B0-----:R-:W-:Y:S05]  /*03f0*/  CALL.REL.NOINC `($_Z18vectorMultibkstar2P6float2ii$__internal_trig_reduction_slowpathd) ;  /* 0x0000000c00087944 */ /* 0x001fea0003c00000 */
[----:B------:R-:W-:Y:S02]  /*0400*/  IMAD.MOV.U32 R0, RZ, RZ, R5 ;  /* 0x000000ffff007224 */ /* 0x000fe400078e0005 */
[----:B------:R-:W-:Y:S02]  /*0410*/  IMAD.MOV.U32 R6, RZ, RZ, R20 ;  /* 0x000000ffff067224 */ /* 0x000fe400078e0014 */
[----:B------:R-:W-:-:S07]  /*0420*/  IMAD.MOV.U32 R7, RZ, RZ, R21 ;  /* 0x000000ffff077224 */ /* 0x000fce00078e0015 */
.L_x_26:
[----:B0-----:R-:W-:Y:S05]  /*0430*/  BSYNC.RECONVERGENT B1 ;  /* 0x0000000000017941 */ /* 0x001fea0003800200 */
.L_x_25:
[----:B------:R-:W-:-:S07]  /*0440*/  VIADD R0, R0, 0x1 ;  /* 0x0000000100007836 */ /* 0x000fce0000000000 */
.L_x_24:
[----:B0-----:R-:W-:Y:S05]  /*0450*/  BSYNC.RECONVERGENT B0 ;  /* 0x0000000000007941 */ /* 0x001fea0003800200 */
.L_x_23:
        /* <DEDUP_REMOVED lines=33> */
[----:B------:R0:W1:Y:S01]  /*0670*/  F2F.F32.F64 R6, R6 ;  /* 0x0000000600067310 */ /* 0x0000620000301000 */
        /* <DEDUP_REMOVED lines=20> */
[----:B01----:R-:W-:Y:S05]  /*07c0*/  CALL.REL.NOINC `($_Z18vectorMultibkstar2P6float2ii$__internal_trig_reduction_slowpathd) ;  /* 0x0000000800147944 */ /* 0x003fea0003c00000 */
[----:B------:R-:W-:-:S07]  /*07d0*/  IMAD.MOV.U32 R0, RZ, RZ, R5 ;  /* 0x000000ffff007224 */ /* 0x000fce00078e0005 */
.L_x_28:
[----:B------:R-:W-:Y:S05]  /*07e0*/  BSYNC.RECONVERGENT B0 ;  /* 0x0000000000007941 */ /* 0x000fea0003800200 */
.L_x_27:
        /* <DEDUP_REMOVED lines=10> */
[----:B------:R-:W2:Y:S01]  /*0890*/  LDG.E.64 R2, desc[UR4][R4.64] ;  /* 0x0000000404027981 */ /* 0x000ea2000c1e1b00 */
[----:B0-----:R-:W-:Y:S01]  /*08a0*/  LOP3.LUT R7, R0, 0x1, RZ, 0xc0, !PT ;  /* 0x0000000100077812 */ /* 0x001fe200078ec0ff */
[----:B------:R-:W-:Y:S01]  /*08b0*/  IMAD.MOV.U32 R26, RZ, RZ, 0x20fd8164 ;  /* 0x20fd8164ff1a7424 */ /* 0x000fe200078e00ff */
[----:B------:R-:W-:Y:S02]  /*08c0*/  DMUL R22, R20, R20 ;  /* 0x0000001414167228 */ /* 0x000fe40000000000 */
[----:B------:R-:W-:Y:S01]  /*08d0*/  ISETP.NE.U32.AND P0, PT, R7, 0x1, PT ;  /* 0x000000010700780c */ /* 0x000fe20003f05070 */
[----:B------:R-:W-:-:S03]  /*08e0*/  IMAD.MOV.U32 R7, RZ, RZ, 0x3da8ff83 ;  /* 0x3da8ff83ff077424 */ /* 0x000fc600078e00ff */
        /* <DEDUP_REMOVED lines=16> */
[----:B------:R-:W2:Y:S02]  /*09f0*/  F2F.F32.F64 R8, R8 ;  /* 0x0000000800087310 */ /* 0x000ea40000301000 */
[C---:B--2---:R-:W-:Y:S01]  /*0a00*/  FMUL R7, R8.reuse, R3 ;  /* 0x0000000308077220 */ /* 0x044fe20000400000 */
[----:B------:R-:W-:-:S03]  /*0a10*/  FMUL R0, R8, R2 ;  /* 0x0000000208007220 */ /* 0x000fc60000400000 */
[C---:B-1----:R-:W-:Y:S01]  /*0a20*/  FFMA R2, R6.reuse, R2, -R7 ;  /* 0x0000000206027223 */ /* 0x042fe20000000807 */
[----:B------:R-:W-:-:S05]  /*0a30*/  FFMA R3, R6, R3, R0 ;  /* 0x0000000306037223 */ /* 0x000fca0000000000 */
[----:B------:R-:W-:Y:S01]  /*0a40*/  STG.E.64 desc[UR4][R4.64], R2 ;  /* 0x0000000204007986 */ /* 0x000fe2000c101b04 */
[----:B------:R-:W-:Y:S05]  /*0a50*/  EXIT ;  /* 0x000000000000794d */ /* 0x000fea0003800000 */
        .weak           $__internal_1_$__cuda_sm20_div_rn_f64_full
        .type           $__internal_1_$__cuda_sm20_div_rn_f64_full,@function
        .size           $__internal_1_$__cuda_sm20_div_rn_f64_full,($_Z18vectorMultibkstar2P6float2ii$__internal_trig_reduction_slowpathd - $__internal_1_$__cuda_sm20_div_rn_f64_full)
$__internal_1_$__cuda_sm20_div_rn_f64_full:
        /* <DEDUP_REMOVED lines=67> */
.L_x_30:
        /* <DEDUP_REMOVED lines=16> */
.L_x_33:
[----:B------:R-:W-:Y:S01]  /*0f90*/  LOP3.LUT R13, R7, 0x80000, RZ, 0xfc, !PT ;  /* 0x00080000070d7812 */ /* 0x000fe200078efcff */
[----:B------:R-:W-:Y:S01]  /*0fa0*/  IMAD.MOV.U32 R12, RZ, RZ, R6 ;  /* 0x000000ffff0c7224 */ /* 0x000fe200078e0006 */
[----:B------:R-:W-:Y:S06]  /*0fb0*/  BRA `(.L_x_31) ;  /* 0x0000000000087947 */ /* 0x000fec0003800000 */
.L_x_32:
[----:B------:R-:W-:Y:S01]  /*0fc0*/  LOP3.LUT R13, R9, 0x80000, RZ, 0xfc, !PT ;  /* 0x00080000090d7812 */ /* 0x000fe200078efcff */
[----:B------:R-:W-:-:S07]  /*0fd0*/  IMAD.MOV.U32 R12, RZ, RZ, R8 ;  /* 0x000000ffff0c7224 */ /* 0x000fce00078e0008 */
.L_x_31:
[----:B------:R-:W-:Y:S05]  /*0fe0*/  BSYNC.RECONVERGENT B1 ;  /* 0x0000000000017941 */ /* 0x000fea0003800200 */
.L_x_29:
[----:B------:R-:W-:Y:S02]  /*0ff0*/  IMAD.MOV.U32 R2, RZ, RZ, R0 ;  /* 0x000000ffff027224 */ /* 0x000fe400078e0000 */
[----:B------:R-:W-:-:S04]  /*1000*/  IMAD.MOV.U32 R3, RZ, RZ, 0x0 ;  /* 0x00000000ff037424 */ /* 0x000fc800078e00ff */
[----:B------:R-:W-:Y:S05]  /*1010*/  RET.REL.NODEC R2 `(_Z18vectorMultibkstar2P6float2ii) ;  /* 0xffffffec02f87950 */ /* 0x000fea0003c3ffff */
        .type           $_Z18vectorMultibkstar2P6float2ii$__internal_trig_reduction_slowpathd,@function
        .size           $_Z18vectorMultibkstar2P6float2ii$__internal_trig_reduction_slowpathd,(.L_x_101 - $_Z18vectorMultibkstar2P6float2ii$__internal_trig_reduction_slowpathd)
$_Z18vectorMultibkstar2P6float2ii$__internal_trig_reduction_slowpathd:
        /* <DEDUP_REMOVED lines=25> */
.L_x_38:
        /* <DEDUP_REMOVED lines=29> */
.L_x_37:
[----:B------:R-:W-:-:S07]  /*1380*/  IMAD.MOV.U32 R21, RZ, RZ, R9 ;  /* 0x000000ffff157224 */ /* 0x000fce00078e0009 */
.L_x_36:
[----:B------:R-:W-:Y:S05]  /*1390*/  BSYNC.RECONVERGENT B2 ;  /* 0x0000000000027941 */ /* 0x000fea0003800200 */
.L_x_35:
[----:B------:R-:W-:Y:S01]  /*13a0*/  LOP3.LUT P0, R19, R7, 0x3f, RZ, 0xc0, !PT ;  /* 0x0000003f07137812 */ /* 0x000fe2000780c0ff */
[----:B------:R-:W-:-:S04]  /*13b0*/  IMAD.IADD R8, R8, 0x1, R21 ;  /* 0x0000000108087824 */ /* 0x000fc800078e0215 */
[----:B------:R-:W-:-:S05]  /*13c0*/  IMAD.U32 R13, R8, 0x8, R1 ;  /* 0x00000008080d7824 */ /* 0x000fca00078e0001 */
[----:B------:R0:W-:Y:S04]  /*13d0*/  STL.64 [R13+-0x78], R14 ;  /* 0xffff880e0d007387 */ /* 0x0001e80000100a00 */
[----:B------:R-:W2:Y:S04]  /*13e0*/  @P0 LDL.64 R16, [R1+0x8] ;  /* 0x0000080001100983 */ /* 0x000ea80000100a00 */
[----:B------:R-:W3:Y:S04]  /*13f0*/  LDL.64 R10, [R1+0x10] ;  /* 0x00001000010a7983 */ /* 0x000ee80000100a00 */
[----:B------:R-:W4:Y:S01]  /*1400*/  LDL.64 R8, [R1+0x18] ;  /* 0x0000180001087983 */ /* 0x000f220000100a00 */
[----:B------:R-:W-:Y:S01]  /*1410*/  @P0 LOP3.LUT R7, R19, 0x3f, RZ, 0x3c, !PT ;  /* 0x0000003f13070812 */ /* 0x000fe200078e3cff */
[----:B------:R-:W-:Y:S01]  /*1420*/  BSSY.RECONVERGENT B2, `(.L_x_39) ;  /* 0x0000034000027945 */ /* 0x000fe20003800200 */
[----:B--2---:R-:W-:-:S02]  /*1430*/  @P0 SHF.R.U64 R12, R16, 0x1, R17 ;  /* 0x00000001100c0819 */ /* 0x004fc40000001211 */
[----:B------:R-:W-:Y:S02]  /*1440*/  @P0 SHF.R.U32.HI R16, RZ, 0x1, R17 ;  /* 0x00000001ff100819 */ /* 0x000fe40000011611 */
[--C-:B---3--:R-:W-:Y:S02]  /*1450*/  @P0 SHF.R.U32.HI R22, RZ, 0x1, R11.reuse ;  /* 0x00000001ff160819 */ /* 0x108fe4000001160b */
[C-C-:B------:R-:W-:Y:S02]  /*1460*/  @P0 SHF.R.U64 R20, R10.reuse, 0x1, R11.reuse ;  /* 0x000000010a140819 */ /* 0x140fe4000000120b */
[----:B------:R-:W-:Y:S02]  /*1470*/  @P0 SHF.L.U32 R17, R10, R19, RZ ;  /* 0x000000130a110219 */ /* 0x000fe400000006ff */
[----:B------:R-:W-:Y:S02]  /*1480*/  @P0 SHF.R.U64 R12, R12, R7, R16 ;  /* 0x000000070c0c0219 */ /* 0x000fe40000001210 */
[----:B------:R-:W-:-:S02]  /*1490*/  @P0 SHF.L.U64.HI R18, R10, R19, R11 ;  /* 0x000000130a120219 */ /* 0x000fc4000001020b */
[----:B0-----:R-:W-:Y:S02]  /*14a0*/  @P0 SHF.R.U32.HI R13, RZ, R7, R16 ;  /* 0x00000007ff0d0219 */ /* 0x001fe40000011610 */
[----:B----4-:R-:W-:Y:S02]  /*14b0*/  @P0 SHF.L.U32 R14, R8, R19, RZ ;  /* 0x00000013080e0219 */ /* 0x010fe400000006ff */
        /* <DEDUP_REMOVED lines=42> */
.L_x_40:
[----:B------:R-:W-:Y:S05]  /*1760*/  BSYNC.RECONVERGENT B2 ;  /* 0x0000000000027941 */ /* 0x000fea0003800200 */
.L_x_39:
        /* <DEDUP_REMOVED lines=21> */
[----:B------:R-:W-:Y:S01]  /*18c0*/  IMAD.X R11, RZ, RZ, R11, P2 ;  /* 0x000000ffff0b7224 */ /* 0x000fe200010e060b */
[----:B------:R-:W-:Y:S01]  /*18d0*/  SHF.R.U32.HI R13, RZ, 0x1e, R9 ;  /* 0x0000001eff0d7819 */ /* 0x000fe20000011609 */
[----:B------:R-:W-:Y:S01]  /*18e0*/  IMAD.IADD R12, R12, 0x1, -R7 ;  /* 0x000000010c0c7824 */ /* 0x000fe200078e0a07 */
[----:B------:R-:W-:-:S02]  /*18f0*/  @!P0 LOP3.LUT R5, R5, 0x80000000, RZ, 0x3c, !PT ;  /* 0x8000000005058812 */ /* 0x000fc400078e3cff */
[----:B------:R-:W-:Y:S02]  /*1900*/  SHF.R.U64 R10, R10, 0xa, R11 ;  /* 0x0000000a0a0a7819 */ /* 0x000fe4000000120b */
[----:B------:R-:W-:Y:S02]  /*1910*/  LEA.HI R8, R8, R13, RZ, 0x1 ;  /* 0x0000000d08087211 */ /* 0x000fe400078f08ff */
[----:B------:R-:W-:-:S03]  /*1920*/  IADD3 R10, P2, PT, R10, 0x1, RZ ;  /* 0x000000010a0a7810 */ /* 0x000fc60007f5e0ff */
[----:B------:R-:W-:Y:S01]  /*1930*/  @P1 IMAD.MOV R8, RZ, RZ, -R8 ;  /* 0x000000ffff081224 */ /* 0x000fe200078e0a08 */
[----:B------:R-:W-:-:S04]  /*1940*/  LEA.HI.X R11, R11, RZ, RZ, 0x16, P2 ;  /* 0x000000ff0b0b7211 */ /* 0x000fc800010fb4ff */
[--C-:B------:R-:W-:Y:S01]  /*1950*/  SHF.R.U64 R7, R10, 0x1, R11.reuse ;  /* 0x000000010a077819 */ /* 0x100fe2000000120b */
[----:B------:R-:W-:Y:S01]  /*1960*/  IMAD.SHL.U32 R10, R12, 0x100000, RZ ;  /* 0x001000000c0a7824 */ /* 0x000fe200078e00ff */
[----:B------:R-:W-:Y:S02]  /*1970*/  SHF.R.U32.HI R9, RZ, 0x1, R11 ;  /* 0x00000001ff097819 */ /* 0x000fe4000001160b */
[----:B------:R-:W-:-:S04]  /*1980*/  IADD3 R20, P2, P3, RZ, RZ, R7 ;  /* 0x000000ffff147210 */ /* 0x000fc80007b5e007 */
[----:B------:R-:W-:-:S04]  /*1990*/  IADD3.X R10, PT, PT, R10, 0x3fe00000, R9, P2, P3 ;  /* 0x3fe000000a0a7810 */ /* 0x000fc800017e6409 */
[----:B------:R-:W-:-:S07]  /*19a0*/  LOP3.LUT R11, R10, R5, RZ, 0xfc, !PT ;  /* 0x000000050a0b7212 */ /* 0x000fce00078efcff */
.L_x_34:
[----:B------:R-:W-:Y:S02]  /*19b0*/  IMAD.MOV.U32 R5, RZ, RZ, R8 ;  /* 0x000000ffff057224 */ /* 0x000fe400078e0008 */
[----:B------:R-:W-:Y:S02]  /*19c0*/  IMAD.MOV.U32 R8, RZ, RZ, R0 ;  /* 0x000000ffff087224 */ /* 0x000fe400078e0000 */
[----:B------:R-:W-:Y:S02]  /*19d0*/  IMAD.MOV.U32 R9, RZ, RZ, 0x0 ;  /* 0x00000000ff097424 */ /* 0x000fe400078e00ff */
[----:B------:R-:W-:Y:S02]  /*19e0*/  IMAD.MOV.U32 R21, RZ, RZ, R11 ;  /* 0x000000ffff157224 */ /* 0x000fe400078e000b */
[----:B------:R-:W-:Y:S05]  /*19f0*/  RET.REL.NODEC R8 `(_Z18vectorMultibkstar2P6float2ii) ;  /* 0xffffffe408807950 */ /* 0x000fea0003c3ffff */
.L_x_41:
        /* <DEDUP_REMOVED lines=16> */
.L_x_101:


//--------------------- .text._Z17vectorMultibkstarP6float2iii --------------------------
	.section	.text._Z17vectorMultibkstarP6float2iii,"ax",@progbits
	.align	128
        .global         _Z17vectorMultibkstarP6float2iii
        .type           _Z17vectorMultibkstarP6float2iii,@function
        .size           _Z17vectorMultibkstarP6float2iii,(.L_x_103 - _Z17vectorMultibkstarP6float2iii)
        .other          _Z17vectorMultibkstarP6float2iii,@"STO_CUDA_ENTRY STV_DEFAULT"
_Z17vectorMultibkstarP6float2iii:
.text._Z17vectorMultibkstarP6float2iii:
        /* <DEDUP_REMOVED lines=33> */
[----:B------:R-:W-:Y:S05]  /*0210*/  CALL.REL.NOINC `($__internal_2_$__cuda_sm20_div_rn_f64_full) ;  /* 0x00000008001c7944 */ /* 0x000fea0003c00000 */
[----:B------:R-:W-:Y:S02]  /*0220*/  IMAD.MOV.U32 R2, RZ, RZ, R12 ;  /* 0x000000ffff027224 */ /* 0x000fe400078e000c */
[----:B------:R-:W-:-:S07]  /*0230*/  IMAD.MOV.U32 R3, RZ, RZ, R13 ;  /* 0x000000ffff037224 */ /* 0x000fce00078e000d */
.L_x_43:
[----:B------:R-:W-:Y:S05]  /*0240*/  BSYNC.RECONVERGENT B0 ;  /* 0x0000000000007941 */ /* 0x000fea0003800200 */
.L_x_42:
        /* <DEDUP_REMOVED lines=26> */
[----:B0-----:R-:W-:Y:S05]  /*03f0*/  CALL.REL.NOINC `($_Z17vectorMultibkstarP6float2iii$__internal_trig_reduction_slowpathd) ;  /* 0x0000000c00147944 */ /* 0x001fea0003c00000 */
[----:B------:R-:W-:Y:S02]  /*0400*/  IMAD.MOV.U32 R0, RZ, RZ, R5 ;  /* 0x000000ffff007224 */ /* 0x000fe400078e0005 */
[----:B------:R-:W-:Y:S02]  /*0410*/  IMAD.MOV.U32 R6, RZ, RZ, R20 ;  /* 0x000000ffff067224 */ /* 0x000fe400078e0014 */
[----:B------:R-:W-:-:S07]  /*0420*/  IMAD.MOV.U32 R7, RZ, RZ, R21 ;  /* 0x000000ffff077224 */ /* 0x000fce00078e0015 */
.L_x_47:
[----:B0-----:R-:W-:Y:S05]  /*0430*/  BSYNC.RECONVERGENT B1 ;  /* 0x0000000000017941 */ /* 0x001fea0003800200 */
.L_x_46:
[----:B------:R-:W-:-:S07]  /*0440*/  VIADD R0, R0, 0x1 ;  /* 0x0000000100007836 */ /* 0x000fce0000000000 */
.L_x_45:
[----:B0-----:R-:W-:Y:S05]  /*0450*/  BSYNC.RECONVERGENT B0 ;  /* 0x0000000000007941 */ /* 0x001fea0003800200 */
.L_x_44:
        /* <DEDUP_REMOVED lines=54> */
[----:B01----:R-:W-:Y:S05]  /*07c0*/  CALL.REL.NOINC `($_Z17vectorMultibkstarP6float2iii$__internal_trig_reduction_slowpathd) ;  /* 0x0000000800207944 */ /* 0x003fea0003c00000 */
[----:B------:R-:W-:-:S07]  /*07d0*/  IMAD.MOV.U32 R0, RZ, RZ, R5 ;  /* 0x000000ffff007224 */ /* 0x000fce00078e0005 */
.L_x_49:
[----:B------:R-:W-:Y:S05]  /*07e0*/  BSYNC.RECONVERGENT B0 ;  /* 0x0000000000007941 */ /* 0x000fea0003800200 */
.L_x_48:
[----:B------:R-:W2:Y:S01]  /*07f0*/  LDCU.64 UR6, c[0x4][0x8] ;  /* 0x01000100ff0677ac */ /* 0x000ea20008000a00 */
[----:B------:R-:W-:-:S05]  /*0800*/  IMAD.SHL.U32 R2, R0, 0x40, RZ ;  /* 0x0000004000027824 */ /* 0x000fca00078e00ff */
[----:B------:R-:W-:-:S04]  /*0810*/  LOP3.LUT R2, R2, 0x40, RZ, 0xc0, !PT ;  /* 0x0000004002027812 */ /* 0x000fc800078ec0ff */
[----:B--2---:R-:W-:Y:S02]  /*0820*/  IADD3 R24, P0, PT, R2, UR6, RZ ;  /* 0x0000000602187c10 */ /* 0x004fe4000ff1e0ff */
[----:B0-----:R-:W-:Y:S01]  /*0830*/  LOP3.LUT R7, R0, 0x1, RZ, 0xc0, !PT ;  /* 0x0000000100077812 */ /* 0x001fe200078ec0ff */
[----:B------:R-:W0:Y:S01]  /*0840*/  LDC.64 R2, c[0x0][0x380] ;  /* 0x0000e000ff027b82 */ /* 0x000e220000000a00 */
[----:B------:R-:W-:Y:S01]  /*0850*/  IMAD.MOV.U32 R26, RZ, RZ, 0x20fd8164 ;  /* 0x20fd8164ff1a7424 */ /* 0x000fe200078e00ff */
[----:B------:R-:W-:Y:S01]  /*0860*/  DMUL R22, R20, R20 ;  /* 0x0000001414167228 */ /* 0x000fe20000000000 */
[----:B------:R-:W-:Y:S01]  /*0870*/  IMAD.X R25, RZ, RZ, UR7, P0 ;  /* 0x00000007ff197e24 */ /* 0x000fe200080e06ff */
[----:B------:R-:W2:Y:S04]  /*0880*/  LDCU UR6, c[0x0][0x390] ;  /* 0x00007200ff0677ac */ /* 0x000ea80008000800 */
[----:B------:R-:W3:Y:S04]  /*0890*/  LDG.E.128.CONSTANT R8, desc[UR4][R24.64] ;  /* 0x0000000418087981 */ /* 0x000ee8000c1e9d00 */
[----:B------:R-:W4:Y:S04]  /*08a0*/  LDG.E.128.CONSTANT R12, desc[UR4][R24.64+0x10] ;  /* 0x00001004180c7981 */ /* 0x000f28000c1e9d00 */
[----:B------:R-:W5:Y:S01]  /*08b0*/  LDG.E.128.CONSTANT R16, desc[UR4][R24.64+0x20] ;  /* 0x0000200418107981 */ /* 0x000f62000c1e9d00 */
[----:B0-----:R-:W-:-:S05]  /*08c0*/  IMAD.WIDE R4, R4, 0x8, R2 ;  /* 0x0000000804047825 */ /* 0x001fca00078e0202 */
[----:B------:R-:W5:Y:S01]  /*08d0*/  LDG.E.64 R2, desc[UR4][R4.64] ;  /* 0x0000000404027981 */ /* 0x000f62000c1e1b00 */
[----:B------:R-:W-:Y:S01]  /*08e0*/  ISETP.NE.U32.AND P0, PT, R7, 0x1, PT ;  /* 0x000000010700780c */ /* 0x000fe20003f05070 */
[----:B------:R-:W-:-:S03]  /*08f0*/  IMAD.MOV.U32 R7, RZ, RZ, 0x3da8ff83 ;  /* 0x3da8ff83ff077424 */ /* 0x000fc600078e00ff */
[----:B------:R-:W-:Y:S02]  /*0900*/  FSEL R26, R26, -8.06006814911005101289e+34, !P0 ;  /* 0xf9785eba1a1a7808 */ /* 0x000fe40004000000 */
[----:B------:R-:W-:-:S06]  /*0910*/  FSEL R27, -R7, 0.11223486810922622681, !P0 ;  /* 0x3de5db65071b7808 */ /* 0x000fcc0004000100 */
[----:B---3--:R-:W-:-:S08]  /*0920*/  DFMA R8, R22, R26, R8 ;  /* 0x0000001a1608722b */ /* 0x008fd00000000008 */
[C---:B------:R-:W-:Y:S01]  /*0930*/  DFMA R8, R22.reuse, R8, R10 ;  /* 0x000000081608722b */ /* 0x040fe2000000000a */
[----:B--2---:R-:W0:Y:S07]  /*0940*/  I2F.F64 R10, UR6 ;  /* 0x00000006000a7d12 */ /* 0x004e2e0008201c00 */
        /* <DEDUP_REMOVED lines=11> */
[----:B------:R-:W-:-:S06]  /*0a00*/  FSEL R9, R13, R9, !P0 ;  /* 0x000000090d097208 */ /* 0x000fcc0004000000 */
[----:B0-----:R-:W-:-:S10]  /*0a10*/  DMUL R10, R10, -R8 ;  /* 0x800000080a0a7228 */ /* 0x001fd40000000000 */
[----:B------:R-:W0:Y:S02]  /*0a20*/  F2F.F32.F64 R10, R10 ;  /* 0x0000000a000a7310 */ /* 0x000e240000301000 */
[C---:B0-----:R-:W-:Y:S01]  /*0a30*/  FMUL R7, R10.reuse, R3 ;  /* 0x000000030a077220 */ /* 0x041fe20000400000 */
[----:B------:R-:W-:-:S03]  /*0a40*/  FMUL R0, R10, R2 ;  /* 0x000000020a007220 */ /* 0x000fc60000400000 */
[C---:B-1----:R-:W-:Y:S01]  /*0a50*/  FFMA R2, R6.reuse, R2, -R7 ;  /* 0x0000000206027223 */ /* 0x042fe20000000807 */
[----:B------:R-:W-:-:S05]  /*0a60*/  FFMA R3, R6, R3, R0 ;  /* 0x0000000306037223 */ /* 0x000fca0000000000 */
[----:B------:R-:W-:Y:S01]  /*0a70*/  STG.E.64 desc[UR4][R4.64], R2 ;  /* 0x0000000204007986 */ /* 0x000fe2000c101b04 */
[----:B------:R-:W-:Y:S05]  /*0a80*/  EXIT ;  /* 0x000000000000794d */ /* 0x000fea0003800000 */
        .weak           $__internal_2_$__cuda_sm20_div_rn_f64_full
        .type           $__internal_2_$__cuda_sm20_div_rn_f64_full,@function
        .size           $__internal_2_$__cuda_sm20_div_rn_f64_full,($_Z17vectorMultibkstarP6float2iii$__internal_trig_reduction_slowpathd - $__internal_2_$__cuda_sm20_div_rn_f64_full)
$__internal_2_$__cuda_sm20_div_rn_f64_full:
        /* <DEDUP_REMOVED lines=67> */
.L_x_51:
        /* <DEDUP_REMOVED lines=16> */
.L_x_54:
[----:B------:R-:W-:Y:S01]  /*0fc0*/  LOP3.LUT R13, R7, 0x80000, RZ, 0xfc, !PT ;  /* 0x00080000070d7812 */ /* 0x000fe200078efcff */
[----:B------:R-:W-:Y:S01]  /*0fd0*/  IMAD.MOV.U32 R12, RZ, RZ, R6 ;  /* 0x000000ffff0c7224 */ /* 0x000fe200078e0006 */
[----:B------:R-:W-:Y:S06]  /*0fe0*/  BRA `(.L_x_52) ;  /* 0x0000000000087947 */ /* 0x000fec0003800000 */
.L_x_53:
[----:B------:R-:W-:Y:S01]  /*0ff0*/  LOP3.LUT R13, R9, 0x80000, RZ, 0xfc, !PT ;  /* 0x00080000090d7812 */ /* 0x000fe200078efcff */
[----:B------:R-:W-:-:S07]  /*1000*/  IMAD.MOV.U32 R12, RZ, RZ, R8 ;  /* 0x000000ffff0c7224 */ /* 0x000fce00078e0008 */
.L_x_52:
[----:B------:R-:W-:Y:S05]  /*1010*/  BSYNC.RECONVERGENT B1 ;  /* 0x0000000000017941 */ /* 0x000fea0003800200 */
.L_x_50:
[----:B------:R-:W-:Y:S02]  /*1020*/  IMAD.MOV.U32 R2, RZ, RZ, R0 ;  /* 0x000000ffff027224 */ /* 0x000fe400078e0000 */
[----:B------:R-:W-:-:S04]  /*1030*/  IMAD.MOV.U32 R3, RZ, RZ, 0x0 ;  /* 0x00000000ff037424 */ /* 0x000fc800078e00ff */
[----:B------:R-:W-:Y:S05]  /*1040*/  RET.REL.NODEC R2 `(_Z17vectorMultibkstarP6float2iii) ;  /* 0xffffffec02ec7950 */ /* 0x000fea0003c3ffff */
        .type           $_Z17vectorMultibkstarP6float2iii$__internal_trig_reduction_slowpathd,@function
        .size           $_Z17vectorMultibkstarP6float2iii$__internal_trig_reduction_slowpathd,(.L_x_103 - $_Z17vectorMultibkstarP6float2iii$__internal_trig_reduction_slowpathd)
$_Z17vectorMultibkstarP6float2iii$__internal_trig_reduction_slowpathd:
        /* <DEDUP_REMOVED lines=25> */
.L_x_59:
        /* <DEDUP_REMOVED lines=29> */
.L_x_58:
[----:B------:R-:W-:-:S07]  /*13b0*/  IMAD.MOV.U32 R21, RZ, RZ, R9 ;  /* 0x000000ffff157224 */ /* 0x000fce00078e0009 */
.L_x_57:
[----:B------:R-:W-:Y:S05]  /*13c0*/  BSYNC.RECONVERGENT B2 ;  /* 0x0000000000027941 */ /* 0x000fea0003800200 */
.L_x_56:
        /* <DEDUP_REMOVED lines=60> */
.L_x_61:
[----:B------:R-:W-:Y:S05]  /*1790*/  BSYNC.RECONVERGENT B2 ;  /* 0x0000000000027941 */ /* 0x000fea0003800200 */
.L_x_60:
        /* <DEDUP_REMOVED lines=36> */
.L_x_55:
[----:B------:R-:W-:Y:S02]  /*19e0*/  IMAD.MOV.U32 R5, RZ, RZ, R8 ;  /* 0x000000ffff057224 */ /* 0x000fe400078e0008 */
[----:B------:R-:W-:Y:S02]  /*19f0*/  IMAD.MOV.U32 R8, RZ, RZ, R0 ;  /* 0x000000ffff087224 */ /* 0x000fe400078e0000 */
[----:B------:R-:W-:Y:S02]  /*1a00*/  IMAD.MOV.U32 R9, RZ, RZ, 0x0 ;  /* 0x00000000ff097424 */ /* 0x000fe400078e00ff */
[----:B------:R-:W-:Y:S02]  /*1a10*/  IMAD.MOV.U32 R21, RZ, RZ, R11 ;  /* 0x000000ffff157224 */ /* 0x000fe400078e000b */
[----:B------:R-:W-:Y:S05]  /*1a20*/  RET.REL.NODEC R8 `(_Z17vectorMultibkstarP6float2iii) ;  /* 0xffffffe408747950 */ /* 0x000fea0003c3ffff */
.L_x_62:
        /* <DEDUP_REMOVED lines=13> */
.L_x_103:


//--------------------- .text._Z17vectordivide_fp16P7__half2i --------------------------
	.section	.text._Z17vectordivide_fp16P7__half2i,"ax",@progbits
	.align	128
        .global         _Z17vectordivide_fp16P7__half2i
        .type           _Z17vectordivide_fp16P7__half2i,@function
        .size           _Z17vectordivide_fp16P7__half2i,(.L_x_109 - _Z17vectordivide_fp16P7__half2i)
        .other          _Z17vectordivide_fp16P7__half2i,@"STO_CUDA_ENTRY STV_DEFAULT"
_Z17vectordivide_fp16P7__half2i:
.text._Z17vectordivide_fp16P7__half2i:
[----:B------:R-:W-:Y:S01]  /*0000*/  LDC R1, c[0x0][0x37c] ;  /* 0x0000df00ff017b82 */ /* 0x000fe20000000800 */
[----:B------:R-:W0:Y:S01]  /*0010*/  S2R R5, SR_CTAID.X ;  /* 0x0000000000057919 */ /* 0x000e220000002500 */
[----:B------:R-:W0:Y:S01]  /*0020*/  LDCU UR4, c[0x0][0x360] ;  /* 0x00006c00ff0477ac */ /* 0x000e220008000800 */
[----:B------:R-:W0:Y:S01]  /*0030*/  S2R R0, SR_TID.X ;  /* 0x0000000000007919 */ /* 0x000e220000002100 */
[----:B------:R-:W1:Y:S01]  /*0040*/  LDCU UR6, c[0x0][0x388] ;  /* 0x00007100ff0677ac */ /* 0x000e620008000800 */
[----:B0-----:R-:W-:-:S05]  /*0050*/  IMAD R5, R5, UR4, R0 ;  /* 0x0000000405057c24 */ /* 0x001fca000f8e0200 */
[----:B-1----:R-:W-:-:S13]  /*0060*/  ISETP.GE.AND P0, PT, R5, UR6, PT ;  /* 0x0000000605007c0c */ /* 0x002fda000bf06270 */
[----:B------:R-:W-:Y:S05]  /*0070*/  @P0 EXIT ;  /* 0x000000000000094d */ /* 0x000fea0003800000 */
[----:B------:R-:W0:Y:S01]  /*0080*/  LDC.64 R2, c[0x0][0x380] ;  /* 0x0000e000ff027b82 */ /* 0x000e220000000a00 */
[----:B------:R-:W1:Y:S01]  /*0090*/  LDCU.64 UR4, c[0x0][0x358] ;  /* 0x00006b00ff0477ac */ /* 0x000e620008000a00 */
[----:B0-----:R-:W-:-:S05]  /*00a0*/  IMAD.WIDE R2, R5, 0x4, R2 ;  /* 0x0000000405027825 */ /* 0x001fca00078e0202 */
[----:B-1----:R-:W2:Y:S04]  /*00b0*/  LDG.E.U16 R4, desc[UR4][R2.64] ;  /* 0x0000000402047981 */ /* 0x002ea8000c1e1500 */
[----:B------:R-:W3:Y:S01]  /*00c0*/  LDG.E.U16 R6, desc[UR4][R2.64+0x2] ;  /* 0x0000020402067981 */ /* 0x000ee2000c1e1500 */
[----:B------:R-:W0:Y:S02]  /*00d0*/  I2F.F16 R0, UR6 ;  /* 0x0000000600007d06 */ /* 0x000e240008200c00 */
[----:B0-----:R-:W-:-:S06]  /*00e0*/  HADD2.F32 R5, -RZ, R0.H0_H0 ;  /* 0x20000000ff057230 */ /* 0x001fcc0000004100 */
[----:B------:R-:W0:Y:S01]  /*00f0*/  MUFU.RCP R7, R5 ;  /* 0x0000000500077308 */ /* 0x000e220000001000 */
[----:B--2---:R-:W-:Y:S02]  /*0100*/  HADD2.F32 R4, -RZ, R4.H0_H0 ;  /* 0x20000004ff047230 */ /* 0x004fe40000004100 */
[----:B---3--:R-:W-:-:S03]  /*0110*/  HADD2.F32 R8, -RZ, R6.H0_H0 ;  /* 0x20000006ff087230 */ /* 0x008fc60000004100 */
[----:B0-----:R-:W-:Y:S02]  /*0120*/  FMUL R0, R4, R7 ;  /* 0x0000000704007220 */ /* 0x001fe40000400000 */
[----:B------:R-:W-:-:S03]  /*0130*/  FMUL R9, R7, R8 ;  /* 0x0000000807097220 */ /* 0x000fc60000400000 */
[----:B------:R-:W-:Y:S02]  /*0140*/  F2FP.F16.F32.PACK_AB R6, RZ, R0 ;  /* 0x00000000ff06723e */ /* 0x000fe400000000ff */
[----:B------:R-:W-:-:S03]  /*0150*/  F2FP.F16.F32.PACK_AB R10, RZ, R9 ;  /* 0x00000009ff0a723e */ /* 0x000fc600000000ff */
[C---:B------:R-:W-:Y:S02]  /*0160*/  HSETP2.GEU.AND P3, PT, |R6|.reuse.H0_H0, 8.523464202880859375e-06, 8.523464202880859375e-06, PT ;  /* 0x008f008f06007434 */ /* 0x040fe40003f6ea00 */
[----:B------:R-:W-:Y:S02]  /*0170*/  HSETP2.GT.AND P2, PT, |R6|.H0_H0, RZ.H0_H0, PT ;  /* 0x200000ff06007234 */ /* 0x000fe40003f44a00 */
[C---:B------:R-:W-:Y:S02]  /*0180*/  HSETP2.GEU.AND P0, PT, |R10|.reuse.H0_H0, 8.523464202880859375e-06, 8.523464202880859375e-06, PT ;  /* 0x008f008f0a007434 */ /* 0x040fe40003f0ea00 */
[----:B------:R-:W-:Y:S02]  /*0190*/  HSETP2.GT.AND P1, PT, |R10|.H0_H0, RZ.H0_H0, PT ;  /* 0x200000ff0a007234 */ /* 0x000fe40003f24a00 */
[----:B------:R-:W-:-:S03]  /*01a0*/  PLOP3.LUT P2, PT, P3, P2, PT, 0xf2, 0x2f ;  /* 0x00000000002f781c */ /* 0x000fc60001f45e72 */
[----:B------:R-:W-:-:S10]  /*01b0*/  PLOP3.LUT P0, PT, P0, P1, PT, 0xf2, 0x2f ;  /* 0x00000000002f781c */ /* 0x000fd40000703e72 */
[----:B------:R-:W-:-:S03]  /*01c0*/  @!P2 FFMA R4, -R5, R0, R4 ;  /* 0x000000000504a223 */ /* 0x000fc60000000104 */
[----:B------:R-:W-:Y:S01]  /*01d0*/  @!P0 FFMA R8, -R5, R9, R8 ;  /* 0x0000000905088223 */ /* 0x000fe20000000108 */
[----:B------:R-:W-:-:S03]  /*01e0*/  @!P2 FFMA R4, R7, R4, R0 ;  /* 0x000000040704a223 */ /* 0x000fc60000000000 */
[----:B------:R-:W-:Y:S02]  /*01f0*/  @!P0 FFMA R8, R7, R8, R9 ;  /* 0x0000000807088223 */ /* 0x000fe40000000009 */
[----:B------:R-:W-:-:S03]  /*0200*/  @!P2 F2FP.F16.F32.PACK_AB R6, RZ, R4 ;  /* 0x00000004ff06a23e */ /* 0x000fc600000000ff */
[----:B------:R-:W-:Y:S02]  /*0210*/  @!P0 F2FP.F16.F32.PACK_AB R10, RZ, R8 ;  /* 0x00000008ff0a823e */ /* 0x000fe400000000ff */
[----:B------:R-:W-:Y:S04]  /*0220*/  STG.E.U16 desc[UR4][R2.64], R6 ;  /* 0x0000000602007986 */ /* 0x000fe8000c101504 */
[----:B------:R-:W-:Y:S01]  /*0230*/  STG.E.U16 desc[UR4][R2.64+0x2], R10 ;  /* 0x0000020a02007986 */ /* 0x000fe2000c101504 */
[----:B------:R-:W-:Y:S05]  /*0240*/  EXIT ;  /* 0x000000000000794d */ /* 0x000fea0003800000 */
.L_x_63:
        /* <DEDUP_REMOVED lines=11> */
.L_x_109:


//--------------------- .text._Z12vectordivideP6float2i --------------------------
	.section	.text._Z12vectordivideP6float2i,"ax",@progbits
	.align	128
        .global         _Z12vectordivideP6float2i
        .type           _Z12vectordivideP6float2i,@function
        .size           _Z12vectordivideP6float2i,(.L_x_104 - _Z12vectordivideP6float2i)
        .other          _Z12vectordivideP6float2i,@"STO_CUDA_ENTRY STV_DEFAULT"
_Z12vectordivideP6float2i:
.text._Z12vectordivideP6float2i:
        /* <DEDUP_REMOVED lines=11> */
[----:B-1----:R-:W2:Y:S01]  /*00b0*/  LDG.E.64 R2, desc[UR4][R6.64] ;  /* 0x0000000406027981 */ /* 0x002ea2000c1e1b00 */
[----:B------:R-:W-:Y:S01]  /*00c0*/  I2FP.F32.S32 R8, UR6 ;  /* 0x0000000600087c45 */ /* 0x000fe20008201400 */
[----:B------:R-:W-:Y:S03]  /*00d0*/  BSSY.RECONVERGENT B0, `(.L_x_64) ;  /* 0x000000d000007945 */ /* 0x000fe60003800200 */
[----:B------:R-:W0:Y:S02]  /*00e0*/  MUFU.RCP R5, R8 ;  /* 0x0000000800057308 */ /* 0x000e240000001000 */
[----:B0-----:R-:W-:-:S04]  /*00f0*/  FFMA R0, -R8, R5, 1 ;  /* 0x3f80000008007423 */ /* 0x001fc80000000105 */
[----:B------:R-:W-:Y:S02]  /*0100*/  FFMA R5, R5, R0, R5 ;  /* 0x0000000005057223 */ /* 0x000fe40000000005 */
[----:B--2---:R-:W0:Y:S02]  /*0110*/  FCHK P0, R2, R8 ;  /* 0x0000000802007302 */ /* 0x004e240000000000 */
[----:B------:R-:W-:-:S04]  /*0120*/  FFMA R4, R2, R5, RZ ;  /* 0x0000000502047223 */ /* 0x000fc800000000ff */
[----:B------:R-:W-:-:S04]  /*0130*/  FFMA R0, -R8, R4, R2 ;  /* 0x0000000408007223 */ /* 0x000fc80000000102 */
[----:B------:R-:W-:Y:S01]  /*0140*/  FFMA R4, R5, R0, R4 ;  /* 0x0000000005047223 */ /* 0x000fe20000000004 */
[----:B0-----:R-:W-:Y:S06]  /*0150*/  @!P0 BRA `(.L_x_65) ;  /* 0x0000000000108947 */ /* 0x001fec0003800000 */
[----:B------:R-:W-:Y:S01]  /*0160*/  IMAD.MOV.U32 R5, RZ, RZ, R8 ;  /* 0x000000ffff057224 */ /* 0x000fe200078e0008 */
[----:B------:R-:W-:-:S07]  /*0170*/  MOV R10, 0x190 ;  /* 0x00000190000a7802 */ /* 0x000fce0000000f00 */
[----:B------:R-:W-:Y:S05]  /*0180*/  CALL.REL.NOINC `($__internal_3_$__cuda_sm3x_div_rn_noftz_f32_slowpath) ;  /* 0x00000000004c7944 */ /* 0x000fea0003c00000 */
[----:B------:R-:W-:-:S07]  /*0190*/  IMAD.MOV.U32 R4, RZ, RZ, R0 ;  /* 0x000000ffff047224 */ /* 0x000fce00078e0000 */
.L_x_65:
[----:B------:R-:W-:Y:S05]  /*01a0*/  BSYNC.RECONVERGENT B0 ;  /* 0x0000000000007941 */ /* 0x000fea0003800200 */
.L_x_64:
[----:B------:R-:W0:Y:S01]  /*01b0*/  MUFU.RCP R5, R8 ;  /* 0x0000000800057308 */ /* 0x000e220000001000 */
[----:B------:R-:W-:Y:S07]  /*01c0*/  BSSY.RECONVERGENT B0, `(.L_x_66) ;  /* 0x000000d000007945 */ /* 0x000fee0003800200 */
[----:B------:R-:W1:Y:S01]  /*01d0*/  FCHK P0, R3, R8 ;  /* 0x0000000803007302 */ /* 0x000e620000000000 */
[----:B0-----:R-:W-:-:S04]  /*01e0*/  FFMA R0, -R8, R5, 1 ;  /* 0x3f80000008007423 */ /* 0x001fc80000000105 */
[----:B------:R-:W-:-:S04]  /*01f0*/  FFMA R2, R5, R0, R5 ;  /* 0x0000000005027223 */ /* 0x000fc80000000005 */
[----:B------:R-:W-:-:S04]  /*0200*/  FFMA R5, R3, R2, RZ ;  /* 0x0000000203057223 */ /* 0x000fc800000000ff */
[----:B------:R-:W-:-:S04]  /*0210*/  FFMA R0, -R8, R5, R3 ;  /* 0x0000000508007223 */ /* 0x000fc80000000103 */
[----:B------:R-:W-:Y:S01]  /*0220*/  FFMA R5, R2, R0, R5 ;  /* 0x0000000002057223 */ /* 0x000fe20000000005 */
[----:B-1----:R-:W-:Y:S06]  /*0230*/  @!P0 BRA `(.L_x_67) ;  /* 0x0000000000148947 */ /* 0x002fec0003800000 */
[----:B------:R-:W-:Y:S01]  /*0240*/  IMAD.MOV.U32 R2, RZ, RZ, R3 ;  /* 0x000000ffff027224 */ /* 0x000fe200078e0003 */
[----:B------:R-:W-:Y:S01]  /*0250*/  MOV R10, 0x280 ;  /* 0x00000280000a7802 */ /* 0x000fe20000000f00 */
[----:B------:R-:W-:-:S07]  /*0260*/  IMAD.MOV.U32 R5, RZ, RZ, R8 ;  /* 0x000000ffff057224 */ /* 0x000fce00078e0008 */
[----:B------:R-:W-:Y:S05]  /*0270*/  CALL.REL.NOINC `($__internal_3_$__cuda_sm3x_div_rn_noftz_f32_slowpath) ;  /* 0x0000000000107944 */ /* 0x000fea0003c00000 */
[----:B------:R-:W-:-:S07]  /*0280*/  IMAD.MOV.U32 R5, RZ, RZ, R0 ;  /* 0x000000ffff057224 */ /* 0x000fce00078e0000 */
.L_x_67:
[----:B------:R-:W-:Y:S05]  /*0290*/  BSYNC.RECONVERGENT B0 ;  /* 0x0000000000007941 */ /* 0x000fea0003800200 */
.L_x_66:
[----:B------:R-:W-:Y:S01]  /*02a0*/  STG.E.64 desc[UR4][R6.64], R4 ;  /* 0x0000000406007986 */ /* 0x000fe2000c101b04 */
[----:B------:R-:W-:Y:S05]  /*02b0*/  EXIT ;  /* 0x000000000000794d */ /* 0x000fea0003800000 */
        .weak           $__internal_3_$__cuda_sm3x_div_rn_noftz_f32_slowpath
        .type           $__internal_3_$__cuda_sm3x_div_rn_noftz_f32_slowpath,@function
        .size           $__internal_3_$__cuda_sm3x_div_rn_noftz_f32_slowpath,(.L_x_104 - $__internal_3_$__cuda_sm3x_div_rn_noftz_f32_slowpath)
$__internal_3_$__cuda_sm3x_div_rn_noftz_f32_slowpath:
[----:B------:R-:W-:Y:S01]  /*02c0*/  SHF.R.U32.HI R9, RZ, 0x17, R5 ;  /* 0x00000017ff097819 */ /* 0x000fe20000011605 */
[----:B------:R-:W-:Y:S01]  /*02d0*/  BSSY.RECONVERGENT B1, `(.L_x_68) ;  /* 0x0000062000017945 */ /* 0x000fe20003800200 */
[----:B------:R-:W-:Y:S02]  /*02e0*/  SHF.R.U32.HI R0, RZ, 0x17, R2 ;  /* 0x00000017ff007819 */ /* 0x000fe40000011602 */
[----:B------:R-:W-:Y:S02]  /*02f0*/  LOP3.LUT R16, R9, 0xff, RZ, 0xc0, !PT ;  /* 0x000000ff09107812 */ /* 0x000fe400078ec0ff */
[----:B------:R-:W-:-:S03]  /*0300*/  LOP3.LUT R14, R0, 0xff, RZ, 0xc0, !PT ;  /* 0x000000ff000e7812 */ /* 0x000fc600078ec0ff */
[----:B------:R-:W-:Y:S02]  /*0310*/  VIADD R11, R16, 0xffffffff ;  /* 0xffffffff100b7836 */ /* 0x000fe40000000000 */
[----:B------:R-:W-:-:S03]  /*0320*/  VIADD R0, R14, 0xffffffff ;  /* 0xffffffff0e007836 */ /* 0x000fc60000000000 */
[----:B------:R-:W-:-:S04]  /*0330*/  ISETP.GT.U32.AND P0, PT, R11, 0xfd, PT ;  /* 0x000000fd0b00780c */ /* 0x000fc80003f04070 */
[----:B------:R-:W-:-:S13]  /*0340*/  ISETP.GT.U32.OR P0, PT, R0, 0xfd, P0 ;  /* 0x000000fd0000780c */ /* 0x000fda0000704470 */
[----:B------:R-:W-:Y:S01]  /*0350*/  @!P0 IMAD.MOV.U32 R9, RZ, RZ, RZ ;  /* 0x000000ffff098224 */ /* 0x000fe200078e00ff */
[----:B------:R-:W-:Y:S06]  /*0360*/  @!P0 BRA `(.L_x_69) ;  /* 0x00000000005c8947 */ /* 0x000fec0003800000 */
[----:B------:R-:W-:Y:S02]  /*0370*/  FSETP.GTU.FTZ.AND P0, PT, |R2|, +INF , PT ;  /* 0x7f8000000200780b */ /* 0x000fe40003f1c200 */
[----:B------:R-:W-:-:S04]  /*0380*/  FSETP.GTU.FTZ.AND P1, PT, |R5|, +INF , PT ;  /* 0x7f8000000500780b */ /* 0x000fc80003f3c200 */
[----:B------:R-:W-:-:S13]  /*0390*/  PLOP3.LUT P0, PT, P0, P1, PT, 0xf8, 0x8f ;  /* 0x00000000008f781c */ /* 0x000fda0000703f70 */
[----:B------:R-:W-:Y:S05]  /*03a0*/  @P0 BRA `(.L_x_70) ;  /* 0x00000004004c0947 */ /* 0x000fea0003800000 */
[----:B------:R-:W-:-:S13]  /*03b0*/  LOP3.LUT P0, RZ, R5, 0x7fffffff, R2, 0xc8, !PT ;  /* 0x7fffffff05ff7812 */ /* 0x000fda000780c802 */
[----:B------:R-:W-:Y:S05]  /*03c0*/  @!P0 BRA `(.L_x_71) ;  /* 0x00000004003c8947 */ /* 0x000fea0003800000 */
[C---:B------:R-:W-:Y:S02]  /*03d0*/  FSETP.NEU.FTZ.AND P2, PT, |R2|.reuse, +INF , PT ;  /* 0x7f8000000200780b */ /* 0x040fe40003f5d200 */
[----:B------:R-:W-:Y:S02]  /*03e0*/  FSETP.NEU.FTZ.AND P1, PT, |R5|, +INF , PT ;  /* 0x7f8000000500780b */ /* 0x000fe40003f3d200 */
[----:B------:R-:W-:-:S11]  /*03f0*/  FSETP.NEU.FTZ.AND P0, PT, |R2|, +INF , PT ;  /* 0x7f8000000200780b */ /* 0x000fd60003f1d200 */
[----:B------:R-:W-:Y:S05]  /*0400*/  @!P1 BRA !P2, `(.L_x_71) ;  /* 0x00000004002c9947 */ /* 0x000fea0005000000 */
[----:B------:R-:W-:-:S04]  /*0410*/  LOP3.LUT P2, RZ, R2, 0x7fffffff, RZ, 0xc0, !PT ;  /* 0x7fffffff02ff7812 */ /* 0x000fc8000784c0ff */
[----:B------:R-:W-:-:S13]  /*0420*/  PLOP3.LUT P1, PT, P1, P2, PT, 0x2f, 0xf2 ;  /* 0x0000000000f2781c */ /* 0x000fda0000f24577 */
[----:B------:R-:W-:Y:S05]  /*0430*/  @P1 BRA `(.L_x_72) ;  /* 0x0000000400181947 */ /* 0x000fea0003800000 */
[----:B------:R-:W-:-:S04]  /*0440*/  LOP3.LUT P1, RZ, R5, 0x7fffffff, RZ, 0xc0, !PT ;  /* 0x7fffffff05ff7812 */ /* 0x000fc8000782c0ff */
[----:B------:R-:W-:-:S13]  /*0450*/  PLOP3.LUT P0, PT, P0, P1, PT, 0x2f, 0xf2 ;  /* 0x0000000000f2781c */ /* 0x000fda0000702577 */
[----:B------:R-:W-:Y:S05]  /*0460*/  @P0 BRA `(.L_x_73) ;  /* 0x0000000400000947 */ /* 0x000fea0003800000 */
[----:B------:R-:W-:Y:S02]  /*0470*/  ISETP.GE.AND P0, PT, R0, RZ, PT ;  /* 0x000000ff0000720c */ /* 0x000fe40003f06270 */
[----:B------:R-:W-:-:S11]  /*0480*/  ISETP.GE.AND P1, PT, R11, RZ, PT ;  /* 0x000000ff0b00720c */ /* 0x000fd60003f26270 */
[----:B------:R-:W-:Y:S02]  /*0490*/  @P0 IMAD.MOV.U32 R9, RZ, RZ, RZ ;  /* 0x000000ffff090224 */ /* 0x000fe400078e00ff */
[----:B------:R-:W-:Y:S01]  /*04a0*/  @!P0 FFMA R2, R2, 1.84467440737095516160e+19, RZ ;  /* 0x5f80000002028823 */ /* 0x000fe200000000ff */
[----:B------:R-:W-:Y:S02]  /*04b0*/  @!P0 IMAD.MOV.U32 R9, RZ, RZ, -0x40 ;  /* 0xffffffc0ff098424 */ /* 0x000fe400078e00ff */
[----:B------:R-:W-:Y:S02]  /*04c0*/  @!P1 FFMA R5, R5, 1.84467440737095516160e+19, RZ ;  /* 0x5f80000005059823 */ /* 0x000fe400000000ff */
[----:B------:R-:W-:-:S07]  /*04d0*/  @!P1 VIADD R9, R9, 0x40 ;  /* 0x0000004009099836 */ /* 0x000fce0000000000 */
.L_x_69:
[----:B------:R-:W-:Y:S01]  /*04e0*/  LEA R0, R16, 0xc0800000, 0x17 ;  /* 0xc080000010007811 */ /* 0x000fe200078eb8ff */
[----:B------:R-:W-:Y:S04]  /*04f0*/  BSSY.RECONVERGENT B2, `(.L_x_74) ;  /* 0x0000036000027945 */ /* 0x000fe80003800200 */
[----:B------:R-:W-:Y:S02]  /*0500*/  IMAD.IADD R11, R5, 0x1, -R0 ;  /* 0x00000001050b7824 */ /* 0x000fe400078e0a00 */
[----:B------:R-:W-:Y:S02]  /*0510*/  VIADD R5, R14, 0xffffff81 ;  /* 0xffffff810e057836 */ /* 0x000fe40000000000 */
[----:B------:R-:W0:Y:S01]  /*0520*/  MUFU.RCP R12, R11 ;  /* 0x0000000b000c7308 */ /* 0x000e220000001000 */
[----:B------:R-:W-:Y:S01]  /*0530*/  FADD.FTZ R13, -R11, -RZ ;  /* 0x800000ff0b0d7221 */ /* 0x000fe20000010100 */
[----:B------:R-:W-:-:S03]  /*0540*/  IMAD R0, R5, -0x800000, R2 ;  /* 0xff80000005007824 */ /* 0x000fc600078e0202 */
[----:B0-----:R-:W-:-:S04]  /*0550*/  FFMA R15, R12, R13, 1 ;  /* 0x3f8000000c0f7423 */ /* 0x001fc8000000000d */
[----:B------:R-:W-:Y:S01]  /*0560*/  FFMA R17, R12, R15, R12 ;  /* 0x0000000f0c117223 */ /* 0x000fe2000000000c */
[----:B------:R-:W-:-:S03]  /*0570*/  IADD3 R12, PT, PT, R5, 0x7f, -R16 ;  /* 0x0000007f050c7810 */ /* 0x000fc60007ffe810 */
[----:B------:R-:W-:Y:S02]  /*0580*/  FFMA R2, R0, R17, RZ ;  /* 0x0000001100027223 */ /* 0x000fe400000000ff */
[----:B------:R-:W-:Y:S02]  /*0590*/  IMAD.IADD R9, R12, 0x1, R9 ;  /* 0x000000010c097824 */ /* 0x000fe400078e0209 */
[----:B------:R-:W-:-:S04]  /*05a0*/  FFMA R15, R13, R2, R0 ;  /* 0x000000020d0f7223 */ /* 0x000fc80000000000 */
[----:B------:R-:W-:-:S04]  /*05b0*/  FFMA R14, R17, R15, R2 ;  /* 0x0000000f110e7223 */ /* 0x000fc80000000002 */
[----:B------:R-:W-:-:S04]  /*05c0*/  FFMA R13, R13, R14, R0 ;  /* 0x0000000e0d0d7223 */ /* 0x000fc80000000000 */
[----:B------:R-:W-:-:S05]  /*05d0*/  FFMA R0, R17, R13, R14 ;  /* 0x0000000d11007223 */ /* 0x000fca000000000e */
[----:B------:R-:W-:-:S04]  /*05e0*/  SHF.R.U32.HI R2, RZ, 0x17, R0 ;  /* 0x00000017ff027819 */ /* 0x000fc80000011600 */
[----:B------:R-:W-:-:S05]  /*05f0*/  LOP3.LUT R2, R2, 0xff, RZ, 0xc0, !PT ;  /* 0x000000ff02027812 */ /* 0x000fca00078ec0ff */
[----:B------:R-:W-:-:S04]  /*0600*/  IMAD.IADD R11, R2, 0x1, R9 ;  /* 0x00000001020b7824 */ /* 0x000fc800078e0209 */
[----:B------:R-:W-:-:S05]  /*0610*/  VIADD R2, R11, 0xffffffff ;  /* 0xffffffff0b027836 */ /* 0x000fca0000000000 */
[----:B------:R-:W-:-:S13]  /*0620*/  ISETP.GE.U32.AND P0, PT, R2, 0xfe, PT ;  /* 0x000000fe0200780c */ /* 0x000fda0003f06070 */
[----:B------:R-:W-:Y:S05]  /*0630*/  @!P0 BRA `(.L_x_75) ;  /* 0x0000000000808947 */ /* 0x000fea0003800000 */
[----:B------:R-:W-:-:S13]  /*0640*/  ISETP.GT.AND P0, PT, R11, 0xfe, PT ;  /* 0x000000fe0b00780c */ /* 0x000fda0003f04270 */
[----:B------:R-:W-:Y:S05]  /*0650*/  @P0 BRA `(.L_x_76) ;  /* 0x00000000006c0947 */ /* 0x000fea0003800000 */
[----:B------:R-:W-:-:S13]  /*0660*/  ISETP.GE.AND P0, PT, R11, 0x1, PT ;  /* 0x000000010b00780c */ /* 0x000fda0003f06270 */
[----:B------:R-:W-:Y:S05]  /*0670*/  @P0 BRA `(.L_x_77) ;  /* 0x0000000000740947 */ /* 0x000fea0003800000 */
[----:B------:R-:W-:Y:S02]  /*0680*/  ISETP.GE.AND P0, PT, R11, -0x18, PT ;  /* 0xffffffe80b00780c */ /* 0x000fe40003f06270 */
[----:B------:R-:W-:-:S11]  /*0690*/  LOP3.LUT R0, R0, 0x80000000, RZ, 0xc0, !PT ;  /* 0x8000000000007812 */ /* 0x000fd600078ec0ff */
[----:B------:R-:W-:Y:S05]  /*06a0*/  @!P0 BRA `(.L_x_77) ;  /* 0x0000000000688947 */ /* 0x000fea0003800000 */
[-CC-:B------:R-:W-:Y:S01]  /*06b0*/  FFMA.RZ R2, R17, R13.reuse, R14.reuse ;  /* 0x0000000d11027223 */ /* 0x180fe2000000c00e */
[----:B------:R-:W-:Y:S02]  /*06c0*/  VIADD R12, R11, 0x20 ;  /* 0x000000200b0c7836 */ /* 0x000fe40000000000 */
[-CC-:B------:R-:W-:Y:S01]  /*06d0*/  FFMA.RM R5, R17, R13.reuse, R14.reuse ;  /* 0x0000000d11057223 */ /* 0x180fe2000000400e */
[----:B------:R-:W-:Y:S02]  /*06e0*/  ISETP.NE.AND P2, PT, R11, RZ, PT ;  /* 0x000000ff0b00720c */ /* 0x000fe40003f45270 */
[----:B------:R-:W-:Y:S01]  /*06f0*/  LOP3.LUT R9, R2, 0x7fffff, RZ, 0xc0, !PT ;  /* 0x007fffff02097812 */ /* 0x000fe200078ec0ff */
[----:B------:R-:W-:Y:S01]  /*0700*/  FFMA.RP R2, R17, R13, R14 ;  /* 0x0000000d11027223 */ /* 0x000fe2000000800e */
[----:B------:R-:W-:Y:S01]  /*0710*/  ISETP.NE.AND P1, PT, R11, RZ, PT ;  /* 0x000000ff0b00720c */ /* 0x000fe20003f25270 */
[----:B------:R-:W-:Y:S01]  /*0720*/  IMAD.MOV R11, RZ, RZ, -R11 ;  /* 0x000000ffff0b7224 */ /* 0x000fe200078e0a0b */
[----:B------:R-:W-:-:S02]  /*0730*/  LOP3.LUT R9, R9, 0x800000, RZ, 0xfc, !PT ;  /* 0x0080000009097812 */ /* 0x000fc400078efcff */
[----:B------:R-:W-:Y:S02]  /*0740*/  FSETP.NEU.FTZ.AND P0, PT, R2, R5, PT ;  /* 0x000000050200720b */ /* 0x000fe40003f1d000 */
[----:B------:R-:W-:Y:S02]  /*0750*/  SHF.L.U32 R12, R9, R12, RZ ;  /* 0x0000000c090c7219 */ /* 0x000fe400000006ff */
[----:B------:R-:W-:Y:S02]  /*0760*/  SEL R2, R11, RZ, P2 ;  /* 0x000000ff0b027207 */ /* 0x000fe40001000000 */
[----:B------:R-:W-:Y:S02]  /*0770*/  ISETP.NE.AND P1, PT, R12, RZ, P1 ;  /* 0x000000ff0c00720c */ /* 0x000fe40000f25270 */
[----:B------:R-:W-:Y:S02]  /*0780*/  SHF.R.U32.HI R2, RZ, R2, R9 ;  /* 0x00000002ff027219 */ /* 0x000fe40000011609 */
[----:B------:R-:W-:-:S02]  /*0790*/  PLOP3.LUT P0, PT, P0, P1, PT, 0xf8, 0x8f ;  /* 0x00000000008f781c */ /* 0x000fc40000703f70 */
[----:B------:R-:W-:Y:S02]  /*07a0*/  SHF.R.U32.HI R12, RZ, 0x1, R2 ;  /* 0x00000001ff0c7819 */ /* 0x000fe40000011602 */
[----:B------:R-:W-:-:S04]  /*07b0*/  SEL R5, RZ, 0x1, !P0 ;  /* 0x00000001ff057807 */ /* 0x000fc80004000000 */
[----:B------:R-:W-:-:S04]  /*07c0*/  LOP3.LUT R5, R5, 0x1, R12, 0xf8, !PT ;  /* 0x0000000105057812 */ /* 0x000fc800078ef80c */
[----:B------:R-:W-:-:S05]  /*07d0*/  LOP3.LUT R5, R5, R2, RZ, 0xc0, !PT ;  /* 0x0000000205057212 */ /* 0x000fca00078ec0ff */
[----:B------:R-:W-:-:S05]  /*07e0*/  IMAD.IADD R5, R12, 0x1, R5 ;  /* 0x000000010c057824 */ /* 0x000fca00078e0205 */
[----:B------:R-:W-:Y:S01]  /*07f0*/  LOP3.LUT R0, R5, R0, RZ, 0xfc, !PT ;  /* 0x0000000005007212 */ /* 0x000fe200078efcff */
[----:B------:R-:W-:Y:S06]  /*0800*/  BRA `(.L_x_77) ;  /* 0x0000000000107947 */ /* 0x000fec0003800000 */
.L_x_76:
[----:B------:R-:W-:-:S04]  /*0810*/  LOP3.LUT R0, R0, 0x80000000, RZ, 0xc0, !PT ;  /* 0x8000000000007812 */ /* 0x000fc800078ec0ff */
[----:B------:R-:W-:Y:S01]  /*0820*/  LOP3.LUT R0, R0, 0x7f800000, RZ, 0xfc, !PT ;  /* 0x7f80000000007812 */ /* 0x000fe200078efcff */
[----:B------:R-:W-:Y:S06]  /*0830*/  BRA `(.L_x_77) ;  /* 0x0000000000047947 */ /* 0x000fec0003800000 */
.L_x_75:
[----:B------:R-:W-:-:S07]  /*0840*/  IMAD R0, R9, 0x800000, R0 ;  /* 0x0080000009007824 */ /* 0x000fce00078e0200 */
.L_x_77:
[----:B------:R-:W-:Y:S05]  /*0850*/  BSYNC.RECONVERGENT B2 ;  /* 0x0000000000027941 */ /* 0x000fea0003800200 */
.L_x_74:
[----:B------:R-:W-:Y:S05]  /*0860*/  BRA `(.L_x_78) ;  /* 0x0000000000207947 */ /* 0x000fea0003800000 */
.L_x_73:
[----:B------:R-:W-:-:S04]  /*0870*/  LOP3.LUT R0, R5, 0x80000000, R2, 0x48, !PT ;  /* 0x8000000005007812 */ /* 0x000fc800078e4802 */
[----:B------:R-:W-:Y:S01]  /*0880*/  LOP3.LUT R0, R0, 0x7f800000, RZ, 0xfc, !PT ;  /* 0x7f80000000007812 */ /* 0x000fe200078efcff */
[----:B------:R-:W-:Y:S06]  /*0890*/  BRA `(.L_x_78) ;  /* 0x0000000000147947 */ /* 0x000fec0003800000 */
.L_x_72:
[----:B------:R-:W-:Y:S01]  /*08a0*/  LOP3.LUT R0, R5, 0x80000000, R2, 0x48, !PT ;  /* 0x8000000005007812 */ /* 0x000fe200078e4802 */
[----:B------:R-:W-:Y:S06]  /*08b0*/  BRA `(.L_x_78) ;  /* 0x00000000000c7947 */ /* 0x000fec0003800000 */
.L_x_71:
[----:B------:R-:W0:Y:S01]  /*08c0*/  MUFU.RSQ R0, -QNAN ;  /* 0xffc0000000007908 */ /* 0x000e220000001400 */
[----:B------:R-:W-:Y:S05]  /*08d0*/  BRA `(.L_x_78) ;  /* 0x0000000000047947 */ /* 0x000fea0003800000 */
.L_x_70:
[----:B------:R-:W-:-:S07]  /*08e0*/  FADD.FTZ R0, R2, R5 ;  /* 0x0000000502007221 */ /* 0x000fce0000010000 */
.L_x_78:
[----:B------:R-:W-:Y:S05]  /*08f0*/  BSYNC.RECONVERGENT B1 ;  /* 0x0000000000017941 */ /* 0x000fea0003800200 */
.L_x_68:
[----:B------:R-:W-:-:S04]  /*0900*/  IMAD.MOV.U32 R11, RZ, RZ, 0x0 ;  /* 0x00000000ff0b7424 */ /* 0x000fc800078e00ff */
[----:B0-----:R-:W-:Y:S05]  /*0910*/  RET.REL.NODEC R10 `(_Z12vectordivideP6float2i) ;  /* 0xfffffff40ab87950 */ /* 0x001fea0003c3ffff */
.L_x_79:
        /* <DEDUP_REMOVED lines=14> */
.L_x_104:


//--------------------- .text._Z16vectorMulti_fp16P7__half2S0_i --------------------------
	.section	.text._Z16vectorMulti_fp16P7__half2S0_i,"ax",@progbits
	.align	128
        .global         _Z16vectorMulti_fp16P7__half2S0_i
        .type           _Z16vectorMulti_fp16P7__half2S0_i,@function
        .size           _Z16vectorMulti_fp16P7__half2S0_i,(.L_x_111 - _Z16vectorMulti_fp16P7__half2S0_i)
        .other          _Z16vectorMulti_fp16P7__half2S0_i,@"STO_CUDA_ENTRY STV_DEFAULT"
_Z16vectorMulti_fp16P7__half2S0_i:
.text._Z16vectorMulti_fp16P7__half2S0_i:
        /* <DEDUP_REMOVED lines=9> */
[----:B------:R-:W1:Y:S07]  /*0090*/  LDCU.64 UR4, c[0x0][0x358] ;  /* 0x00006b00ff0477ac */ /* 0x000e6e0008000a00 */
[----:B------:R-:W2:Y:S01]  /*00a0*/  LDC.64 R2, c[0x0][0x380] ;  /* 0x0000e000ff027b82 */ /* 0x000ea20000000a00 */
[----:B0-----:R-:W-:-:S05]  /*00b0*/  IMAD.WIDE R4, R7, 0x4, R4 ;  /* 0x0000000407047825 */ /* 0x001fca00078e0204 */
[----:B-1----:R-:W3:Y:S01]  /*00c0*/  LDG.E.U16 R8, desc[UR4][R4.64+0x2] ;  /* 0x0000020404087981 */ /* 0x002ee2000c1e1500 */
[----:B--2---:R-:W-:-:S03]  /*00d0*/  IMAD.WIDE R2, R7, 0x4, R2 ;  /* 0x0000000407027825 */ /* 0x004fc600078e0202 */
[----:B------:R-:W3:Y:S04]  /*00e0*/  LDG.E.U16 R7, desc[UR4][R4.64] ;  /* 0x0000000404077981 */ /* 0x000ee8000c1e1500 */
[----:B------:R-:W2:Y:S04]  /*00f0*/  LDG.E.U16 R6, desc[UR4][R2.64+0x2] ;  /* 0x0000020402067981 */ /* 0x000ea8000c1e1500 */
[----:B------:R-:W4:Y:S01]  /*0100*/  LDG.E.U16 R0, desc[UR4][R2.64] ;  /* 0x0000000402007981 */ /* 0x000f22000c1e1500 */
[----:B---3--:R-:W-:-:S05]  /*0110*/  PRMT R5, R8, 0x5410, R7 ;  /* 0x0000541008057816 */ /* 0x008fca0000000007 */
[----:B--2---:R-:W-:-:S04]  /*0120*/  HMUL2 R6, R6.H0_H0, R5 ;  /* 0x0000000506067232 */ /* 0x004fc80000000800 */
[C-C-:B----4-:R-:W-:Y:S02]  /*0130*/  HFMA2 R7, R0.reuse.H0_H0, R7.H0_H0, -R6.reuse.H0_H0 ;  /* 0x2000000700077231 */ /* 0x150fe40000140806 */
[----:B------:R-:W-:-:S03]  /*0140*/  HFMA2 R0, R0.H0_H0, R8.H0_H0, R6.H1_H1 ;  /* 0x2000000800007231 */ /* 0x000fc60000060806 */
[----:B------:R-:W-:Y:S02]  /*0150*/  HADD2.F32 R7, -RZ, R7.H0_H0 ;  /* 0x20000007ff077230 */ /* 0x000fe40000004100 */
[----:B------:R-:W-:-:S05]  /*0160*/  HADD2.F32 R0, -RZ, R0.H0_H0 ;  /* 0x20000000ff007230 */ /* 0x000fca0000004100 */
[----:B------:R-:W-:-:S04]  /*0170*/  F2FP.F16.F32.PACK_AB R0, R0, R7 ;  /* 0x000000070000723e */ /* 0x000fc800000000ff */
[----:B------:R-:W-:Y:S01]  /*0180*/  PRMT R4, R0, 0x7632, R4 ;  /* 0x0000763200047816 */ /* 0x000fe20000000004 */
[----:B------:R-:W-:Y:S04]  /*0190*/  STG.E.U16 desc[UR4][R2.64], R0 ;  /* 0x0000000002007986 */ /* 0x000fe8000c101504 */
[----:B------:R-:W-:Y:S01]  /*01a0*/  STG.E.U16 desc[UR4][R2.64+0x2], R4 ;  /* 0x0000020402007986 */ /* 0x000fe2000c101504 */
[----:B------:R-:W-:Y:S05]  /*01b0*/  EXIT ;  /* 0x000000000000794d */ /* 0x000fea0003800000 */
.L_x_80:
        /* <DEDUP_REMOVED lines=12> */
.L_x_111:


//--------------------- .text._Z17vectorMultianddivP6float2S0_ii --------------------------
	.section	.text._Z17vectorMultianddivP6float2S0_ii,"ax",@progbits
	.align	128
        .global         _Z17vectorMultianddivP6float2S0_ii
        .type           _Z17vectorMultianddivP6float2S0_ii,@function
        .size           _Z17vectorMultianddivP6float2S0_ii,(.L_x_105 - _Z17vectorMultianddivP6float2S0_ii)
        .other          _Z17vectorMultianddivP6float2S0_ii,@"STO_CUDA_ENTRY STV_DEFAULT"
_Z17vectorMultianddivP6float2S0_ii:
.text._Z17vectorMultianddivP6float2S0_ii:
        /* <DEDUP_REMOVED lines=10> */
[----:B------:R-:W2:Y:S06]  /*00a0*/  LDCU UR6, c[0x0][0x394] ;  /* 0x00007280ff0677ac */ /* 0x000eac0008000800 */
[----:B------:R-:W3:Y:S01]  /*00b0*/  LDC.64 R4, c[0x0][0x380] ;  /* 0x0000e000ff047b82 */ /* 0x000ee20000000a00 */
[----:B0-----:R-:W-:-:S06]  /*00c0*/  IMAD.WIDE R6, R3, 0x8, R6 ;  /* 0x0000000803067825 */ /* 0x001fcc00078e0206 */
[----:B-1----:R-:W4:Y:S01]  /*00d0*/  LDG.E.64 R6, desc[UR4][R6.64] ;  /* 0x0000000406067981 */ /* 0x002f22000c1e1b00 */
[----:B---3--:R-:W-:-:S05]  /*00e0*/  IMAD.WIDE R4, R3, 0x8, R4 ;  /* 0x0000000803047825 */ /* 0x008fca00078e0204 */
[----:B------:R-:W4:Y:S01]  /*00f0*/  LDG.E.64 R8, desc[UR4][R4.64] ;  /* 0x0000000404087981 */ /* 0x000f22000c1e1b00 */
[----:B--2---:R-:W-:-:S04]  /*0100*/  I2FP.F32.S32 R3, UR6 ;  /* 0x0000000600037c45 */ /* 0x004fc80008201400 */
[----:B------:R-:W0:Y:S01]  /*0110*/  MUFU.RCP R0, R3 ;  /* 0x0000000300007308 */ /* 0x000e220000001000 */
[----:B------:R-:W-:Y:S01]  /*0120*/  BSSY.RECONVERGENT B0, `(.L_x_81) ;  /* 0x000000f000007945 */ /* 0x000fe20003800200 */
[----:B0-----:R-:W-:-:S04]  /*0130*/  FFMA R13, -R3, R0, 1 ;  /* 0x3f800000030d7423 */ /* 0x001fc80000000100 */
[----:B------:R-:W-:Y:S01]  /*0140*/  FFMA R13, R0, R13, R0 ;  /* 0x0000000d000d7223 */ /* 0x000fe20000000000 */
[----:B----4-:R-:W-:-:S04]  /*0150*/  FMUL R11, R9, R7 ;  /* 0x00000007090b7220 */ /* 0x010fc80000400000 */
[----:B------:R-:W-:-:S04]  /*0160*/  FFMA R2, R8, R6, -R11 ;  /* 0x0000000608027223 */ /* 0x000fc8000000080b */
[----:B------:R-:W0:Y:S01]  /*0170*/  FCHK P0, R2, R3 ;  /* 0x0000000302007302 */ /* 0x000e220000000000 */
[----:B------:R-:W-:Y:S01]  /*0180*/  FFMA R10, R2, R13, RZ ;  /* 0x0000000d020a7223 */ /* 0x000fe200000000ff */
[----:B------:R-:W-:-:S03]  /*0190*/  FMUL R9, R9, R6 ;  /* 0x0000000609097220 */ /* 0x000fc60000400000 */
[----:B------:R-:W-:Y:S01]  /*01a0*/  FFMA R6, -R3, R10, R2 ;  /* 0x0000000a03067223 */ /* 0x000fe20000000102 */
[----:B------:R-:W-:-:S03]  /*01b0*/  FFMA R0, R8, R7, R9 ;  /* 0x0000000708007223 */ /* 0x000fc60000000009 */
[----:B------:R-:W-:Y:S01]  /*01c0*/  FFMA R6, R13, R6, R10 ;  /* 0x000000060d067223 */ /* 0x000fe2000000000a */
[----:B0-----:R-:W-:Y:S06]  /*01d0*/  @!P0 BRA `(.L_x_82) ;  /* 0x00000000000c8947 */ /* 0x001fec0003800000 */
[----:B------:R-:W-:-:S07]  /*01e0*/  MOV R8, 0x200 ;  /* 0x0000020000087802 */ /* 0x000fce0000000f00 */
[----:B------:R-:W-:Y:S05]  /*01f0*/  CALL.REL.NOINC `($__internal_4_$__cuda_sm3x_div_rn_noftz_f32_slowpath) ;  /* 0x0000000000487944 */ /* 0x000fea0003c00000 */
[----:B------:R-:W-:-:S07]  /*0200*/  IMAD.MOV.U32 R6, RZ, RZ, R2 ;  /* 0x000000ffff067224 */ /* 0x000fce00078e0002 */
.L_x_82:
[----:B------:R-:W-:Y:S05]  /*0210*/  BSYNC.RECONVERGENT B0 ;  /* 0x0000000000007941 */ /* 0x000fea0003800200 */
.L_x_81:
        /* <DEDUP_REMOVED lines=10> */
[----:B------:R-:W-:-:S07]  /*02c0*/  MOV R8, 0x2e0 ;  /* 0x000002e000087802 */ /* 0x000fce0000000f00 */
[----:B------:R-:W-:Y:S05]  /*02d0*/  CALL.REL.NOINC `($__internal_4_$__cuda_sm3x_div_rn_noftz_f32_slowpath) ;  /* 0x0000000000107944 */ /* 0x000fea0003c00000 */
[----:B------:R-:W-:-:S07]  /*02e0*/  IMAD.MOV.U32 R7, RZ, RZ, R2 ;  /* 0x000000ffff077224 */ /* 0x000fce00078e0002 */
.L_x_84:
[----:B------:R-:W-:Y:S05]  /*02f0*/  BSYNC.RECONVERGENT B0 ;  /* 0x0000000000007941 */ /* 0x000fea0003800200 */
.L_x_83:
[----:B------:R-:W-:Y:S01]  /*0300*/  STG.E.64 desc[UR4][R4.64], R6 ;  /* 0x0000000604007986 */ /* 0x000fe2000c101b04 */
[----:B------:R-:W-:Y:S05]  /*0310*/  EXIT ;  /* 0x000000000000794d */ /* 0x000fea0003800000 */
        .weak           $__internal_4_$__cuda_sm3x_div_rn_noftz_f32_slowpath
        .type           $__internal_4_$__cuda_sm3x_div_rn_noftz_f32_slowpath,@function
        .size           $__internal_4_$__cuda_sm3x_div_rn_noftz_f32_slowpath,(.L_x_105 - $__internal_4_$__cuda_sm3x_div_rn_noftz_f32_slowpath)
$__internal_4_$__cuda_sm3x_div_rn_noftz_f32_slowpath:
[--C-:B------:R-:W-:Y:S01]  /*0320*/  SHF.R.U32.HI R9, RZ, 0x17, R3.reuse ;  /* 0x00000017ff097819 */ /* 0x100fe20000011603 */
[----:B------:R-:W-:Y:S01]  /*0330*/  BSSY.RECONVERGENT B1, `(.L_x_85) ;  /* 0x0000063000017945 */ /* 0x000fe20003800200 */
[----:B------:R-:W-:Y:S02]  /*0340*/  SHF.R.U32.HI R7, RZ, 0x17, R2 ;  /* 0x00000017ff077819 */ /* 0x000fe40000011602 */
[----:B------:R-:W-:Y:S01]  /*0350*/  LOP3.LUT R14, R9, 0xff, RZ, 0xc0, !PT ;  /* 0x000000ff090e7812 */ /* 0x000fe200078ec0ff */
[----:B------:R-:W-:Y:S01]  /*0360*/  IMAD.MOV.U32 R9, RZ, RZ, R3 ;  /* 0x000000ffff097224 */ /* 0x000fe200078e0003 */
        /* <DEDUP_REMOVED lines=30> */
.L_x_86:
[----:B------:R-:W-:Y:S01]  /*0550*/  LEA R10, R14, 0xc0800000, 0x17 ;  /* 0xc08000000e0a7811 */ /* 0x000fe200078eb8ff */
[----:B------:R-:W-:Y:S04]  /*0560*/  BSSY.RECONVERGENT B2, `(.L_x_91) ;  /* 0x0000036000027945 */ /* 0x000fe80003800200 */
[----:B------:R-:W-:Y:S02]  /*0570*/  IMAD.IADD R10, R9, 0x1, -R10 ;  /* 0x00000001090a7824 */ /* 0x000fe400078e0a0a */
[----:B------:R-:W-:Y:S02]  /*0580*/  VIADD R9, R12, 0xffffff81 ;  /* 0xffffff810c097836 */ /* 0x000fe40000000000 */
[----:B------:R0:W1:Y:S01]  /*0590*/  MUFU.RCP R11, R10 ;  /* 0x0000000a000b7308 */ /* 0x0000620000001000 */
[----:B------:R-:W-:Y:S01]  /*05a0*/  FADD.FTZ R13, -R10, -RZ ;  /* 0x800000ff0a0d7221 */ /* 0x000fe20000010100 */
[C---:B------:R-:W-:Y:S01]  /*05b0*/  IMAD R2, R9.reuse, -0x800000, R2 ;  /* 0xff80000009027824 */ /* 0x040fe200078e0202 */
[----:B0-----:R-:W-:-:S05]  /*05c0*/  IADD3 R10, PT, PT, R9, 0x7f, -R14 ;  /* 0x0000007f090a7810 */ /* 0x001fca0007ffe80e */
[----:B------:R-:W-:Y:S02]  /*05d0*/  IMAD.IADD R10, R10, 0x1, R7 ;  /* 0x000000010a0a7824 */ /* 0x000fe400078e0207 */
[----:B-1----:R-:W-:-:S04]  /*05e0*/  FFMA R12, R11, R13, 1 ;  /* 0x3f8000000b0c7423 */ /* 0x002fc8000000000d */
[----:B------:R-:W-:-:S04]  /*05f0*/  FFMA R16, R11, R12, R11 ;  /* 0x0000000c0b107223 */ /* 0x000fc8000000000b */
[----:B------:R-:W-:-:S04]  /*0600*/  FFMA R11, R2, R16, RZ ;  /* 0x00000010020b7223 */ /* 0x000fc800000000ff */
        /* <DEDUP_REMOVED lines=17> */
[CCC-:B------:R-:W-:Y:S01]  /*0720*/  FFMA.RZ R7, R16.reuse, R12.reuse, R11.reuse ;  /* 0x0000000c10077223 */ /* 0x1c0fe2000000c00b */
[CCC-:B------:R-:W-:Y:S01]  /*0730*/  FFMA.RM R10, R16.reuse, R12.reuse, R11.reuse ;  /* 0x0000000c100a7223 */ /* 0x1c0fe2000000400b */
[C---:B------:R-:W-:Y:S02]  /*0740*/  ISETP.NE.AND P2, PT, R13.reuse, RZ, PT ;  /* 0x000000ff0d00720c */ /* 0x040fe40003f45270 */
[----:B------:R-:W-:Y:S02]  /*0750*/  ISETP.NE.AND P1, PT, R13, RZ, PT ;  /* 0x000000ff0d00720c */ /* 0x000fe40003f25270 */
[----:B------:R-:W-:Y:S01]  /*0760*/  LOP3.LUT R9, R7, 0x7fffff, RZ, 0xc0, !PT ;  /* 0x007fffff07097812 */ /* 0x000fe200078ec0ff */
[----:B------:R-:W-:Y:S01]  /*0770*/  FFMA.RP R7, R16, R12, R11 ;  /* 0x0000000c10077223 */ /* 0x000fe2000000800b */
[----:B------:R-:W-:Y:S02]  /*0780*/  VIADD R12, R13, 0x20 ;  /* 0x000000200d0c7836 */ /* 0x000fe40000000000 */
[----:B------:R-:W-:Y:S01]  /*0790*/  LOP3.LUT R9, R9, 0x800000, RZ, 0xfc, !PT ;  /* 0x0080000009097812 */ /* 0x000fe200078efcff */
[----:B------:R-:W-:Y:S01]  /*07a0*/  IMAD.MOV R11, RZ, RZ, -R13 ;  /* 0x000000ffff0b7224 */ /* 0x000fe200078e0a0d */
[----:B------:R-:W-:-:S02]  /*07b0*/  FSETP.NEU.FTZ.AND P0, PT, R7, R10, PT ;  /* 0x0000000a0700720b */ /* 0x000fc40003f1d000 */
[----:B------:R-:W-:Y:S02]  /*07c0*/  SHF.L.U32 R12, R9, R12, RZ ;  /* 0x0000000c090c7219 */ /* 0x000fe400000006ff */
[----:B------:R-:W-:Y:S02]  /*07d0*/  SEL R10, R11, RZ, P2 ;  /* 0x000000ff0b0a7207 */ /* 0x000fe40001000000 */
[----:B------:R-:W-:Y:S02]  /*07e0*/  ISETP.NE.AND P1, PT, R12, RZ, P1 ;  /* 0x000000ff0c00720c */ /* 0x000fe40000f25270 */
[----:B------:R-:W-:Y:S02]  /*07f0*/  SHF.R.U32.HI R10, RZ, R10, R9 ;  /* 0x0000000aff0a7219 */ /* 0x000fe40000011609 */
[----:B------:R-:W-:Y:S02]  /*0800*/  PLOP3.LUT P0, PT, P0, P1, PT, 0xf8, 0x8f ;  /* 0x00000000008f781c */ /* 0x000fe40000703f70 */
[----:B------:R-:W-:-:S02]  /*0810*/  SHF.R.U32.HI R12, RZ, 0x1, R10 ;  /* 0x00000001ff0c7819 */ /* 0x000fc4000001160a */
[----:B------:R-:W-:-:S04]  /*0820*/  SEL R7, RZ, 0x1, !P0 ;  /* 0x00000001ff077807 */ /* 0x000fc80004000000 */
[----:B------:R-:W-:-:S04]  /*0830*/  LOP3.LUT R7, R7, 0x1, R12, 0xf8, !PT ;  /* 0x0000000107077812 */ /* 0x000fc800078ef80c */
[----:B------:R-:W-:-:S05]  /*0840*/  LOP3.LUT R7, R7, R10, RZ, 0xc0, !PT ;  /* 0x0000000a07077212 */ /* 0x000fca00078ec0ff */
[----:B------:R-:W-:-:S05]  /*0850*/  IMAD.IADD R7, R12, 0x1, R7 ;  /* 0x000000010c077824 */ /* 0x000fca00078e0207 */
[----:B------:R-:W-:Y:S01]  /*0860*/  LOP3.LUT R2, R7, R2, RZ, 0xfc, !PT ;  /* 0x0000000207027212 */ /* 0x000fe200078efcff */
[----:B------:R-:W-:Y:S06]  /*0870*/  BRA `(.L_x_94) ;  /* 0x0000000000107947 */ /* 0x000fec0003800000 */
.L_x_93:
[----:B------:R-:W-:-:S04]  /*0880*/  LOP3.LUT R2, R2, 0x80000000, RZ, 0xc0, !PT ;  /* 0x8000000002027812 */ /* 0x000fc800078ec0ff */
[----:B------:R-:W-:Y:S01]  /*0890*/  LOP3.LUT R2, R2, 0x7f800000, RZ, 0xfc, !PT ;  /* 0x7f80000002027812 */ /* 0x000fe200078efcff */
[----:B------:R-:W-:Y:S06]  /*08a0*/  BRA `(.L_x_94) ;  /* 0x0000000000047947 */ /* 0x000fec0003800000 */
.L_x_92:
[----:B------:R-:W-:-:S07]  /*08b0*/  IMAD R2, R10, 0x800000, R2 ;  /* 0x008000000a027824 */ /* 0x000fce00078e0202 */
.L_x_94:
[----:B------:R-:W-:Y:S05]  /*08c0*/  BSYNC.RECONVERGENT B2 ;  /* 0x0000000000027941 */ /* 0x000fea0003800200 */
.L_x_91:
[----:B------:R-:W-:Y:S05]  /*08d0*/  BRA `(.L_x_95) ;  /* 0x0000000000207947 */ /* 0x000fea0003800000 */
.L_x_90:
[----:B------:R-:W-:-:S04]  /*08e0*/  LOP3.LUT R2, R9, 0x80000000, R2, 0x48, !PT ;  /* 0x8000000009027812 */ /* 0x000fc800078e4802 */
[----:B------:R-:W-:Y:S01]  /*08f0*/  LOP3.LUT R2, R2, 0x7f800000, RZ, 0xfc, !PT ;  /* 0x7f80000002027812 */ /* 0x000fe200078efcff */
[----:B------:R-:W-:Y:S06]  /*0900*/  BRA `(.L_x_95) ;  /* 0x0000000000147947 */ /* 0x000fec0003800000 */
.L_x_89:
[----:B------:R-:W-:Y:S01]  /*0910*/  LOP3.LUT R2, R9, 0x80000000, R2, 0x48, !PT ;  /* 0x8000000009027812 */ /* 0x000fe200078e4802 */
[----:B------:R-:W-:Y:S06]  /*0920*/  BRA `(.L_x_95) ;  /* 0x00000000000c7947 */ /* 0x000fec0003800000 */
.L_x_88:
[----:B------:R-:W0:Y:S01]  /*0930*/  MUFU.RSQ R2, -QNAN ;  /* 0xffc0000000027908 */ /* 0x000e220000001400 */
[----:B------:R-:W-:Y:S05]  /*0940*/  BRA `(.L_x_95) ;  /* 0x0000000000047947 */ /* 0x000fea0003800000 */
.L_x_87:
[----:B------:R-:W-:-:S07]  /*0950*/  FADD.FTZ R2, R2, R3 ;  /* 0x0000000302027221 */ /* 0x000fce0000010000 */
.L_x_95:
[----:B------:R-:W-:Y:S05]  /*0960*/  BSYNC.RECONVERGENT B1 ;  /* 0x0000000000017941 */ /* 0x000fea0003800200 */
.L_x_85:
[----:B------:R-:W-:-:S04]  /*0970*/  IMAD.MOV.U32 R9, RZ, RZ, 0x0 ;  /* 0x00000000ff097424 */ /* 0x000fc800078e00ff */
[----:B0-----:R-:W-:Y:S05]  /*0980*/  RET.REL.NODEC R8 `(_Z17vectorMultianddivP6float2S0_ii) ;  /* 0xfffffff4089c7950 */ /* 0x001fea0003c3ffff */
.L_x_96:
        /* <DEDUP_REMOVED lines=15> */
.L_x_105:


//--------------------- .text._Z11vectorMultiP6float2S0_i --------------------------
	.section	.text._Z11vectorMultiP6float2S0_i,"ax",@progbits
	.align	128
        .global         _Z11vectorMultiP6float2S0_i
        .type           _Z11vectorMultiP6float2S0_i,@function
        .size           _Z11vectorMultiP6float2S0_i,(.L_x_113 - _Z11vectorMultiP6float2S0_i)
        .other          _Z11vectorMultiP6float2S0_i,@"STO_CUDA_ENTRY STV_DEFAULT"
_Z11vectorMultiP6float2S0_i:
.text._Z11vectorMultiP6float2S0_i:
        /* <DEDUP_REMOVED lines=11> */
[----:B0-----:R-:W-:-:S06]  /*00b0*/  IMAD.WIDE R4, R7, 0x8, R4 ;  /* 0x0000000807047825 */ /* 0x001fcc00078e0204 */
[----:B-1----:R-:W3:Y:S01]  /*00c0*/  LDG.E.64 R4, desc[UR4][R4.64] ;  /* 0x0000000404047981 */ /* 0x002ee2000c1e1b00 */
[----:B--2---:R-:W-:-:S05]  /*00d0*/  IMAD.WIDE R2, R7, 0x8, R2 ;  /* 0x0000000807027825 */ /* 0x004fca00078e0202 */
[----:B------:R-:W3:Y:S02]  /*00e0*/  LDG.E.64 R6, desc[UR4][R2.64] ;  /* 0x0000000402067981 */ /* 0x000ee4000c1e1b00 */
[C---:B---3--:R-:W-:Y:S01]  /*00f0*/  FMUL R9, R7.reuse, R5 ;  /* 0x0000000507097220 */ /* 0x048fe20000400000 */
[----:B------:R-:W-:-:S03]  /*0100*/  FMUL R0, R7, R4 ;  /* 0x0000000407007220 */ /* 0x000fc60000400000 */
[C---:B------:R-:W-:Y:S01]  /*0110*/  FFMA R8, R6.reuse, R4, -R9 ;  /* 0x0000000406087223 */ /* 0x040fe20000000809 */
[----:B------:R-:W-:-:S05]  /*0120*/  FFMA R9, R6, R5, R0 ;  /* 0x0000000506097223 */ /* 0x000fca0000000000 */
[----:B------:R-:W-:Y:S01]  /*0130*/  STG.E.64 desc[UR4][R2.64], R8 ;  /* 0x0000000802007986 */ /* 0x000fe2000c101b04 */
[----:B------:R-:W-:Y:S05]  /*0140*/  EXIT ;  /* 0x000000000000794d */ /* 0x000fea0003800000 */
.L_x_97:
        /* <DEDUP_REMOVED lines=11> */
.L_x_113:


//--------------------- .nv.global.init           --------------------------
	.section	.nv.global.init,"aw",@progbits
	.align	16
.nv.global.init:
	.type		__cudart_sin_cos_coeffs,@object
	.size		__cudart_sin_cos_coeffs,(__cudart_i2opi_d - __cudart_sin_cos_coeffs)
__cudart_sin_cos_coeffs:
        /*0000*/ 	.byte	0x46, 0xd2, 0xb0, 0x2c, 0xf1, 0xe5, 0x5a, 0xbe, 0x92, 0xe3, 0xac, 0x69, 0xe3, 0x1d, 0xc7, 0x3e
        /*0010*/ 	.byte	0xa1, 0x62, 0xdb, 0x19, 0xa0, 0x01, 0x2a, 0xbf, 0x18, 0x08, 0x11, 0x11, 0x11, 0x11, 0x81, 0x3f
        /*0020*/ 	.byte	0x54, 0x55, 0x55, 0x55, 0x55, 0x55, 0xc5, 0xbf, 0x00, 0x00, 0x00, 0x00, 0x00, 0x00, 0x00, 0x00
        /*0030*/ 	.byte	0x00, 0x00, 0x00, 0x00, 0x00, 0x00, 0x00, 0x00, 0x64, 0x81, 0xfd, 0x20, 0x83, 0xff, 0xa8, 0xbd
        /*0040*/ 	.byte	0x28, 0x85, 0xef, 0xc1, 0xa7, 0xee, 0x21, 0x3e, 0xd9, 0xe6, 0x06, 0x8e, 0x4f, 0x7e, 0x92, 0xbe
        /*0050*/ 	.byte	0xe9, 0xbc, 0xdd, 0x19, 0xa0, 0x01, 0xfa, 0x3e, 0x47, 0x5d, 0xc1, 0x16, 0x6c, 0xc1, 0x56, 0xbf
        /*0060*/ 	.byte	0x51, 0x55, 0x55, 0x55, 0x55, 0x55, 0xa5, 0x3f, 0x00, 0x00, 0x00, 0x00, 0x00, 0x00, 0xe0, 0xbf
        /*0070*/ 	.byte	0x00, 0x00, 0x00, 0x00, 0x00, 0x00, 0xf0, 0x3f, 0x00, 0x00, 0x00, 0x00, 0x00, 0x00, 0x00, 0x00
	.type		__cudart_i2opi_d,@object
	.size		__cudart_i2opi_d,(.L_0 - __cudart_i2opi_d)
__cudart_i2opi_d:
        /* <DEDUP_REMOVED lines=9> */
.L_0:


//--------------------- .nv.shared.reserved.0     --------------------------
	.section	.nv.shared.reserved.0,"aw",@nobits
	.weak		__nv_reservedSMEM_offset_0_alias
	.size		__nv_reservedSMEM_offset_0_alias, 0, 64
	.other		__nv_reservedSMEM_offset_0_alias,@"STO_CUDA_RESERVED_SHARED STV_DEFAULT"
__nv_reservedSMEM_offset_0_alias:
	.zero		0
	.zero		64


//--------------------- .nv.constant0._Z22vectorMultibkstar_fp16P7__half2ii --------------------------
	.section	.nv.constant0._Z22vectorMultibkstar_fp16P7__half2ii,"a",@progbits
	.sectionflags	@""
	.align	4
.nv.constant0._Z22vectorMultibkstar_fp16P7__half2ii:
	.zero		912


//--------------------- .nv.constant0._Z18vectorMultibkstar2P6float2ii --------------------------
	.section	.nv.constant0._Z18vectorMultibkstar2P6float2ii,"a",@progbits
	.sectionflags	@""
	.align	4
.nv.constant0._Z18vectorMultibkstar2P6float2ii:
	.zero		912


//--------------------- .nv.constant0._Z17vectorMultibkstarP6float2iii --------------------------
	.section	.nv.constant0._Z17vectorMultibkstarP6float2iii,"a",@progbits
	.sectionflags	@""
	.align	4
.nv.constant0._Z17vectorMultibkstarP6float2iii:
	.zero		916


//--------------------- .nv.constant0._Z17vectordivide_fp16P7__half2i --------------------------
	.section	.nv.constant0._Z17vectordivide_fp16P7__half2i,"a",@progbits
	.sectionflags	@""
	.align	4
.nv.constant0._Z17vectordivide_fp16P7__half2i:
	.zero		908


//--------------------- .nv.constant0._Z12vectordivideP6float2i --------------------------
	.section	.nv.constant0._Z12vectordivideP6float2i,"a",@progbits
	.sectionflags	@""
	.align	4
.nv.constant0._Z12vectordivideP6float2i:
	.zero		908


//--------------------- .nv.constant0._Z16vectorMulti_fp16P7__half2S0_i --------------------------
	.section	.nv.constant0._Z16vectorMulti_fp16P7__half2S0_i,"a",@progbits
	.sectionflags	@""
	.align	4
.nv.constant0._Z16vectorMulti_fp16P7__half2S0_i:
	.zero		916


//--------------------- .nv.constant0._Z17vectorMultianddivP6float2S0_ii --------------------------
	.section	.nv.constant0._Z17vectorMultianddivP6float2S0_ii,"a",@progbits
	.sectionflags	@""
	.align	4
.nv.constant0._Z17vectorMultianddivP6float2S0_ii:
	.zero		920


//--------------------- .nv.constant0._Z11vectorMultiP6float2S0_i --------------------------
	.section	.nv.constant0._Z11vectorMultiP6float2S0_i,"a",@progbits
	.sectionflags	@""
	.align	4
.nv.constant0._Z11vectorMultiP6float2S0_i:
	.zero		916


//--------------------- SYMBOLS --------------------------

	.type		.nv.reservedSmem.offset0,@object
	.size		.nv.reservedSmem.offset0,0x4
